	.target	sm_90a

	.elftype	@"ET_EXEC"


//--------------------- .note.nv.tkinfo           --------------------------
	.section	.note.nv.tkinfo,"",@"SHT_NOTE"
	.sectionflags	@"SHF_NOTE_NV_TKINFO"
	.tkinfo
        /*0018*/ 	.word	0x00000002
        /*0030*/ 	.string	""
        /*0030*/ 	.string	"ptxas"
        /*0030*/ 	.string	"Cuda compilation tools, release 13.0, V13.0.88"
        /*0030*/ 	.string	"Build cuda_13.0.r13.0/compiler.36424714_0"
        /*0030*/ 	.string	"-arch sm_90a -m 64 "



//--------------------- .note.nv.cuinfo           --------------------------
	.section	.note.nv.cuinfo,"",@"SHT_NOTE"
	.sectionflags	@"SHF_NOTE_NV_CUINFO"
        /*0018*/ 	.short	0x0002
        /*001a*/ 	.short	0x005a
        /*001c*/ 	.short	0x0082
	.zero		2


//--------------------- .nv.info                  --------------------------
	.section	.nv.info,"",@"SHT_CUDA_INFO"
	.align	4


	//----- nvinfo : EIATTR_REGCOUNT
	.align		4
        /*0000*/ 	.byte	0x04, 0x2f
        /*0002*/ 	.short	(.L_12 - .L_11)
	.align		4
.L_11:
        /*0004*/ 	.word	index@(_ZN7cutlass13device_kernelINS_4gemm6kernel13GemmUniversalIN4cute5tupleIJiiiiEEENS1_10collective13CollectiveMmaINS1_37MainloopSm90TmaGmmaWarpSpecializedFP8ILi9ENS5_IJNS4_1CILi1EEESB_SB_EEENS1_35KernelTmaWarpSpecializedCooperativeEEENS5_IJNSA_ILi128EEENSA_ILi256EEENSA_ILi64EEEEEENS_12float_e4m3_tENS5_IJlSB_lEEESJ_SK_NS4_8TiledMMAINS4_8MMA_AtomIJNS4_4SM904GMMA31MMA_64x256x32_F32E4M3E4M3_SS_TNILNSO_7ScaleInE1ELSQ_1EEEEEENS4_6LayoutINS5_IJNSA_ILi2EEESB_SB_EEENS5_IJSB_NSA_ILi0EEESW_EEEEENS5_IJNS4_10UnderscoreESZ_SZ_EEEEENS4_13SM90_TMA_LOADENS4_14ComposedLayoutINS4_7SwizzleILi2ELi4ELi3EEENS4_18smem_ptr_flag_bitsILi8EEENST_INS5_IJNSA_ILi8EEESH_EEENS5_IJSH_SB_EEEEEEEvNS4_8identityES12_S1C_vS1D_EENS_8epilogue10collective6detail29Sm90TmaWarpSpecializedAdapterINS1G_15DefaultEpilogueISJ_SK_SK_NS1F_6thread17LinearCombinationISJ_Li1EffLNS1K_9ScaleType4KindE0ELNS_15FloatRoundStyleE2ESJ_EENS1_15EpilogueDefaultEEEEEvvEEEEvNT_6ParamsE)
        /*0008*/ 	.word	0x000000a8


	//----- nvinfo : EIATTR_FRAME_SIZE
	.align		4
.L_12:
        /*000c*/ 	.byte	0x04, 0x11
        /*000e*/ 	.short	(.L_14 - .L_13)
	.align		4
.L_13:
        /*0010*/ 	.word	index@(_ZN7cutlass13device_kernelINS_4gemm6kernel13GemmUniversalIN4cute5tupleIJiiiiEEENS1_10collective13CollectiveMmaINS1_37MainloopSm90TmaGmmaWarpSpecializedFP8ILi9ENS5_IJNS4_1CILi1EEESB_SB_EEENS1_35KernelTmaWarpSpecializedCooperativeEEENS5_IJNSA_ILi128EEENSA_ILi256EEENSA_ILi64EEEEEENS_12float_e4m3_tENS5_IJlSB_lEEESJ_SK_NS4_8TiledMMAINS4_8MMA_AtomIJNS4_4SM904GMMA31MMA_64x256x32_F32E4M3E4M3_SS_TNILNSO_7ScaleInE1ELSQ_1EEEEEENS4_6LayoutINS5_IJNSA_ILi2EEESB_SB_EEENS5_IJSB_NSA_ILi0EEESW_EEEEENS5_IJNS4_10UnderscoreESZ_SZ_EEEEENS4_13SM90_TMA_LOADENS4_14ComposedLayoutINS4_7SwizzleILi2ELi4ELi3EEENS4_18smem_ptr_flag_bitsILi8EEENST_INS5_IJNSA_ILi8EEESH_EEENS5_IJSH_SB_EEEEEEEvNS4_8identityES12_S1C_vS1D_EENS_8epilogue10collective6detail29Sm90TmaWarpSpecializedAdapterINS1G_15DefaultEpilogueISJ_SK_SK_NS1F_6thread17LinearCombinationISJ_Li1EffLNS1K_9ScaleType4KindE0ELNS_15FloatRoundStyleE2ESJ_EENS1_15EpilogueDefaultEEEEEvvEEEEvNT_6ParamsE)
        /*0014*/ 	.word	0x00000100


	//----- nvinfo : EIATTR_MIN_STACK_SIZE
	.align		4
.L_14:
        /*0018*/ 	.byte	0x04, 0x12
        /*001a*/ 	.short	(.L_16 - .L_15)
	.align		4
.L_15:
        /*001c*/ 	.word	index@(_ZN7cutlass13device_kernelINS_4gemm6kernel13GemmUniversalIN4cute5tupleIJiiiiEEENS1_10collective13CollectiveMmaINS1_37MainloopSm90TmaGmmaWarpSpecializedFP8ILi9ENS5_IJNS4_1CILi1EEESB_SB_EEENS1_35KernelTmaWarpSpecializedCooperativeEEENS5_IJNSA_ILi128EEENSA_ILi256EEENSA_ILi64EEEEEENS_12float_e4m3_tENS5_IJlSB_lEEESJ_SK_NS4_8TiledMMAINS4_8MMA_AtomIJNS4_4SM904GMMA31MMA_64x256x32_F32E4M3E4M3_SS_TNILNSO_7ScaleInE1ELSQ_1EEEEEENS4_6LayoutINS5_IJNSA_ILi2EEESB_SB_EEENS5_IJSB_NSA_ILi0EEESW_EEEEENS5_IJNS4_10UnderscoreESZ_SZ_EEEEENS4_13SM90_TMA_LOADENS4_14ComposedLayoutINS4_7SwizzleILi2ELi4ELi3EEENS4_18smem_ptr_flag_bitsILi8EEENST_INS5_IJNSA_ILi8EEESH_EEENS5_IJSH_SB_EEEEEEEvNS4_8identityES12_S1C_vS1D_EENS_8epilogue10collective6detail29Sm90TmaWarpSpecializedAdapterINS1G_15DefaultEpilogueISJ_SK_SK_NS1F_6thread17LinearCombinationISJ_Li1EffLNS1K_9ScaleType4KindE0ELNS_15FloatRoundStyleE2ESJ_EENS1_15EpilogueDefaultEEEEEvvEEEEvNT_6ParamsE)
        /*0020*/ 	.word	0x00000100
.L_16:


//--------------------- .nv.compat                --------------------------
	.section	.nv.compat,"",@"SHT_CUDA_COMPAT_INFO"
	.align	4
        /*0000*/ 	.byte	0x02, 0x09, 0x01, 0x00, 0x02, 0x02, 0x04, 0x00, 0x02, 0x05, 0x05, 0x00, 0x03, 0x07, 0x01, 0x01
        /*0010*/ 	.byte	0x02, 0x03, 0x01, 0x00, 0x02, 0x06, 0x01, 0x00, 0x04, 0x0b, 0x08, 0x00, 0x00, 0x00, 0x00, 0x00
        /*0020*/ 	.byte	0x00, 0x00, 0x00, 0x00


//--------------------- .nv.info._ZN7cutlass13device_kernelINS_4gemm6kernel13GemmUniversalIN4cute5tupleIJiiiiEEENS1_10collective13CollectiveMmaINS1_37MainloopSm90TmaGmmaWarpSpecializedFP8ILi9ENS5_IJNS4_1CILi1EEESB_SB_EEENS1_35KernelTmaWarpSpecializedCooperativeEEENS5_IJNSA_ILi128EEENSA_ILi256EEENSA_ILi64EEEEEENS_12float_e4m3_tENS5_IJlSB_lEEESJ_SK_NS4_8TiledMMAINS4_8MMA_AtomIJNS4_4SM904GMMA31MMA_64x256x32_F32E4M3E4M3_SS_TNILNSO_7ScaleInE1ELSQ_1EEEEEENS4_6LayoutINS5_IJNSA_ILi2EEESB_SB_EEENS5_IJSB_NSA_ILi0EEESW_EEEEENS5_IJNS4_10UnderscoreESZ_SZ_EEEEENS4_13SM90_TMA_LOADENS4_14ComposedLayoutINS4_7SwizzleILi2ELi4ELi3EEENS4_18smem_ptr_flag_bitsILi8EEENST_INS5_IJNSA_ILi8EEESH_EEENS5_IJSH_SB_EEEEEEEvNS4_8identityES12_S1C_vS1D_EENS_8epilogue10collective6detail29Sm90TmaWarpSpecializedAdapterINS1G_15DefaultEpilogueISJ_SK_SK_NS1F_6thread17LinearCombinationISJ_Li1EffLNS1K_9ScaleType4KindE0ELNS_15FloatRoundStyleE2ESJ_EENS1_15EpilogueDefaultEEEEEvvEEEEvNT_6ParamsE --------------------------
	.section	.nv.info._ZN7cutlass13device_kernelINS_4gemm6kernel13GemmUniversalIN4cute5tupleIJiiiiEEENS1_10collective13CollectiveMmaINS1_37MainloopSm90TmaGmmaWarpSpecializedFP8ILi9ENS5_IJNS4_1CILi1EEESB_SB_EEENS1_35KernelTmaWarpSpecializedCooperativeEEENS5_IJNSA_ILi128EEENSA_ILi256EEENSA_ILi64EEEEEENS_12float_e4m3_tENS5_IJlSB_lEEESJ_SK_NS4_8TiledMMAINS4_8MMA_AtomIJNS4_4SM904GMMA31MMA_64x256x32_F32E4M3E4M3_SS_TNILNSO_7ScaleInE1ELSQ_1EEEEEENS4_6LayoutINS5_IJNSA_ILi2EEESB_SB_EEENS5_IJSB_NSA_ILi0EEESW_EEEEENS5_IJNS4_10UnderscoreESZ_SZ_EEEEENS4_13SM90_TMA_LOADENS4_14ComposedLayoutINS4_7SwizzleILi2ELi4ELi3EEENS4_18smem_ptr_flag_bitsILi8EEENST_INS5_IJNSA_ILi8EEESH_EEENS5_IJSH_SB_EEEEEEEvNS4_8identityES12_S1C_vS1D_EENS_8epilogue10collective6detail29Sm90TmaWarpSpecializedAdapterINS1G_15DefaultEpilogueISJ_SK_SK_NS1F_6thread17LinearCombinationISJ_Li1EffLNS1K_9ScaleType4KindE0ELNS_15FloatRoundStyleE2ESJ_EENS1_15EpilogueDefaultEEEEEvvEEEEvNT_6ParamsE,"",@"SHT_CUDA_INFO"
	.sectionflags	@""
	.align	4


	//----- nvinfo : EIATTR_CUDA_API_VERSION
	.align		4
        /*0000*/ 	.byte	0x04, 0x37
        /*0002*/ 	.short	(.L_18 - .L_17)
.L_17:
        /*0004*/ 	.word	0x00000082


	//----- nvinfo : EIATTR_KPARAM_INFO
	.align		4
.L_18:
        /*0008*/ 	.byte	0x04, 0x17
        /*000a*/ 	.short	(.L_20 - .L_19)
.L_19:
        /*000c*/ 	.word	0x00000000
        /*0010*/ 	.short	0x0000
        /*0012*/ 	.short	0x0070
        /*0014*/ 	.byte	0x00, 0xf0, 0x01, 0x10


	//----- nvinfo : EIATTR_SPARSE_MMA_MASK
	.align		4
.L_20:
        /*0018*/ 	.byte	0x03, 0x50
        /*001a*/ 	.short	0x0000


	//----- nvinfo : EIATTR_MAXREG_COUNT
	.align		4
        /*001c*/ 	.byte	0x03, 0x1b
        /*001e*/ 	.short	0x00a8


	//----- nvinfo : EIATTR_NUM_BARRIERS
	.align		4
        /*0020*/ 	.byte	0x02, 0x4c
        /*0022*/ 	.byte	0x01
	.zero		1


	//----- nvinfo : EIATTR_ANNOTATIONS
	.align		4
        /*0024*/ 	.byte	0x04, 0x55
        /*0026*/ 	.short	(.L_22 - .L_21)


	//   ....[0]....
.L_21:
        /*0028*/ 	.word	0x00000001
        /*002c*/ 	.byte	0x60, 0x06, 0x00, 0x00, 0x01, 0x00, 0x00, 0x00, 0x80, 0x06, 0x00, 0x00, 0x01, 0x00, 0x00, 0x00
        /* <DEDUP_REMOVED lines=193> */
        /*0c4c*/ 	.byte	0xb0, 0x03, 0x01, 0x00


	//----- nvinfo : EIATTR_MERCURY_ISA_VERSION
	.align		4
.L_22:
        /*0c50*/ 	.byte	0x03, 0x5f
        /*0c52*/ 	.short	0x0101


	//----- nvinfo : EIATTR_INT_WARP_WIDE_INSTR_OFFSETS
	.align		4
        /*0c54*/ 	.byte	0x04, 0x31
        /*0c56*/ 	.short	(.L_24 - .L_23)


	//   ....[0]....
.L_23:
        /*0c58*/ 	.word	0x00000530


	//   ....[1]....
        /*0c5c*/ 	.word	0x00000540


	//   ....[2]....
        /*0c60*/ 	.word	0x00000670


	//----- nvinfo : EIATTR_COOP_GROUP_MASK_REGIDS
	.align		4
.L_24:
        /*0c64*/ 	.byte	0x04, 0x29
        /*0c66*/ 	.short	(.L_26 - .L_25)


	//   ....[0]....
.L_25:
        /*0c68*/ 	.word	0xffffffff


	//   ....[1]....
        /*0c6c*/ 	.word	0xffffffff


	//   ....[2]....
        /*0c70*/ 	.word	0xffffffff


	//   ....[3]....
        /*0c74*/ 	.word	0xffffffff


	//   ....[4]....
        /*0c78*/ 	.word	0xffffffff


	//----- nvinfo : EIATTR_COOP_GROUP_INSTR_OFFSETS
	.align		4
.L_26:
        /*0c7c*/ 	.byte	0x04, 0x28
        /*0c7e*/ 	.short	(.L_28 - .L_27)


	//   ....[0]....
.L_27:
        /*0c80*/ 	.word	0x00000070


	//   ....[1]....
        /*0c84*/ 	.word	0x00000080


	//   ....[2]....
        /*0c88*/ 	.word	0x000001a0


	//   ....[3]....
        /*0c8c*/ 	.word	0x00000480


	//   ....[4]....
        /*0c90*/ 	.word	0x000013c0


	//----- nvinfo : EIATTR_REG_RECONFIG
	.align		4
.L_28:
        /*0c94*/ 	.byte	0x01, 0x54
	.zero		2


	//----- nvinfo : EIATTR_MBARRIER_INSTR_OFFSETS
	.align		4
        /*0c98*/ 	.byte	0x04, 0x39
        /*0c9a*/ 	.short	(.L_30 - .L_29)


	//   ....[0]....
.L_29:
        /*0c9c*/ 	.word	0x00000340
        /*0ca0*/ 	.word	0x000000ff
        /*0ca4*/ 	.word	0x00000000
        /*0ca8*/ 	.short	0x0100
        /*0caa*/ 	.byte	0x09
	.zero		1


	//   ....[1]....
        /*0cac*/ 	.word	0x00000350
        /*0cb0*/ 	.word	0x000000ff
        /*0cb4*/ 	.word	0x00000048
        /*0cb8*/ 	.short	0x0100
        /*0cba*/ 	.byte	0x09
	.zero		1


	//   ....[2]....
        /*0cbc*/ 	.word	0x00000360
        /*0cc0*/ 	.word	0x000000ff
        /*0cc4*/ 	.word	0x00000008
        /*0cc8*/ 	.short	0x0100
        /*0cca*/ 	.byte	0x09
	.zero		1


	//   ....[3]....
        /*0ccc*/ 	.word	0x00000370
        /*0cd0*/ 	.word	0x000000ff
        /*0cd4*/ 	.word	0x00000050
        /*0cd8*/ 	.short	0x0100
        /*0cda*/ 	.byte	0x09
	.zero		1


	//   ....[4]....
        /*0cdc*/ 	.word	0x00000380
        /*0ce0*/ 	.word	0x000000ff
        /*0ce4*/ 	.word	0x00000010
        /*0ce8*/ 	.short	0x0100
        /*0cea*/ 	.byte	0x09
	.zero		1


	//   ....[5]....
        /*0cec*/ 	.word	0x00000390
        /*0cf0*/ 	.word	0x000000ff
        /*0cf4*/ 	.word	0x00000058
        /*0cf8*/ 	.short	0x0100
        /*0cfa*/ 	.byte	0x09
	.zero		1


	//   ....[6]....
        /*0cfc*/ 	.word	0x000003a0
        /*0d00*/ 	.word	0x000000ff
        /*0d04*/ 	.word	0x00000018
        /*0d08*/ 	.short	0x0100
        /*0d0a*/ 	.byte	0x09
	.zero		1


	//   ....[7]....
        /*0d0c*/ 	.word	0x000003b0
        /*0d10*/ 	.word	0x000000ff
        /*0d14*/ 	.word	0x00000060
        /*0d18*/ 	.short	0x0100
        /*0d1a*/ 	.byte	0x09
	.zero		1


	//   ....[8]....
        /*0d1c*/ 	.word	0x000003c0
        /*0d20*/ 	.word	0x000000ff
        /*0d24*/ 	.word	0x00000020
        /*0d28*/ 	.short	0x0100
        /*0d2a*/ 	.byte	0x09
	.zero		1


	//   ....[9]....
        /*0d2c*/ 	.word	0x000003d0
        /*0d30*/ 	.word	0x000000ff
        /*0d34*/ 	.word	0x00000068
        /*0d38*/ 	.short	0x0100
        /*0d3a*/ 	.byte	0x09
	.zero		1


	//   ....[10]....
        /*0d3c*/ 	.word	0x000003e0
        /*0d40*/ 	.word	0x000000ff
        /*0d44*/ 	.word	0x00000028
        /*0d48*/ 	.short	0x0100
        /*0d4a*/ 	.byte	0x09
	.zero		1


	//   ....[11]....
        /*0d4c*/ 	.word	0x000003f0
        /*0d50*/ 	.word	0x000000ff
        /*0d54*/ 	.word	0x00000070
        /*0d58*/ 	.short	0x0100
        /*0d5a*/ 	.byte	0x09
	.zero		1


	//   ....[12]....
        /*0d5c*/ 	.word	0x00000400
        /*0d60*/ 	.word	0x000000ff
        /*0d64*/ 	.word	0x00000030
        /*0d68*/ 	.short	0x0100
        /*0d6a*/ 	.byte	0x09
	.zero		1


	//   ....[13]....
        /*0d6c*/ 	.word	0x00000410
        /*0d70*/ 	.word	0x000000ff
        /*0d74*/ 	.word	0x00000078
        /*0d78*/ 	.short	0x0100
        /*0d7a*/ 	.byte	0x09
	.zero		1


	//   ....[14]....
        /*0d7c*/ 	.word	0x00000420
        /*0d80*/ 	.word	0x000000ff
        /*0d84*/ 	.word	0x00000038
        /*0d88*/ 	.short	0x0100
        /*0d8a*/ 	.byte	0x09
	.zero		1


	//   ....[15]....
        /*0d8c*/ 	.word	0x00000430
        /*0d90*/ 	.word	0x000000ff
        /*0d94*/ 	.word	0x00000080
        /*0d98*/ 	.short	0x0100
        /*0d9a*/ 	.byte	0x09
	.zero		1


	//   ....[16]....
        /*0d9c*/ 	.word	0x00000440
        /*0da0*/ 	.word	0x000000ff
        /*0da4*/ 	.word	0x00000040
        /*0da8*/ 	.short	0x0100
        /*0daa*/ 	.byte	0x09
	.zero		1


	//   ....[17]....
        /*0dac*/ 	.word	0x00000450
        /*0db0*/ 	.word	0x000000ff
        /*0db4*/ 	.word	0x00000088
        /*0db8*/ 	.short	0x0100
        /*0dba*/ 	.byte	0x09
	.zero		1


	//   ....[18]....
        /*0dbc*/ 	.word	0x000006a0
        /*0dc0*/ 	.word	0x000000ff
        /*0dc4*/ 	.word	0x000000a0
        /*0dc8*/ 	.short	0x0100
        /*0dca*/ 	.byte	0x06
	.zero		1


	//   ....[19]....
        /*0dcc*/ 	.word	0x000006b0
        /*0dd0*/ 	.word	0x000000ff
        /*0dd4*/ 	.word	0x000000a8
        /*0dd8*/ 	.short	0x0100
        /*0dda*/ 	.byte	0x06
	.zero		1


	//   ....[20]....
        /*0ddc*/ 	.word	0x00001bd0
        /*0de0*/ 	.word	0x000000ff
        /*0de4*/ 	.word	0x00000000
        /*0de8*/ 	.short	0x010a
        /*0dea*/ 	.byte	0x06
	.zero		1


	//   ....[21]....
        /*0dec*/ 	.word	0x00001c10
        /*0df0*/ 	.word	0x000000ff
        /*0df4*/ 	.word	0x00000000
        /*0df8*/ 	.short	0x010a
        /*0dfa*/ 	.byte	0x06
	.zero		1


	//   ....[22]....
        /*0dfc*/ 	.word	0x00002e20
        /*0e00*/ 	.word	0x000000ff
        /*0e04*/ 	.word	0x00000000
        /*0e08*/ 	.short	0x010a
        /*0e0a*/ 	.byte	0x09
	.zero		1


	//   ....[23]....
        /*0e0c*/ 	.word	0x00002e60
        /*0e10*/ 	.word	0x000000ff
        /*0e14*/ 	.word	0x00000000
        /*0e18*/ 	.short	0x010a
        /*0e1a*/ 	.byte	0x09
	.zero		1


	//   ....[24]....
        /*0e1c*/ 	.word	0x00003e80
        /*0e20*/ 	.word	0x000000ff
        /*0e24*/ 	.word	0x00000000
        /*0e28*/ 	.short	0x0101
        /*0e2a*/ 	.byte	0x08
	.zero		1


	//   ....[25]....
        /*0e2c*/ 	.word	0x00005050
        /*0e30*/ 	.word	0x000000ff
        /*0e34*/ 	.word	0x00000000
        /*0e38*/ 	.short	0x0101
        /*0e3a*/ 	.byte	0x08
	.zero		1


	//   ....[26]....
        /*0e3c*/ 	.word	0x0000f300
        /*0e40*/ 	.word	0x0000000d
        /*0e44*/ 	.word	0x00000048
        /*0e48*/ 	.short	0x010a
        /*0e4a*/ 	.byte	0x3f
	.zero		1


	//   ....[27]....
        /*0e4c*/ 	.word	0x0000f6c0
        /*0e50*/ 	.word	0x00000004
        /*0e54*/ 	.word	0x000000a8
        /*0e58*/ 	.short	0x0101
        /*0e5a*/ 	.byte	0x3f
	.zero		1


	//   ....[28]....
        /*0e5c*/ 	.word	0x0000fe30
        /*0e60*/ 	.word	0x00000007
        /*0e64*/ 	.word	0x00000000
        /*0e68*/ 	.short	0x010a
        /*0e6a*/ 	.byte	0x3f
	.zero		1


	//   ....[29]....
        /*0e6c*/ 	.word	0x0000feb0
        /*0e70*/ 	.word	0x00000009
        /*0e74*/ 	.word	0x00000000
        /*0e78*/ 	.short	0x010a
        /*0e7a*/ 	.byte	0x3f
	.zero		1


	//   ....[30]....
        /*0e7c*/ 	.word	0x0000ff40
        /*0e80*/ 	.word	0x00000006
        /*0e84*/ 	.word	0x00000000
        /*0e88*/ 	.short	0x010a
        /*0e8a*/ 	.byte	0x3f
	.zero		1


	//   ....[31]....
        /*0e8c*/ 	.word	0x0000ffd0
        /*0e90*/ 	.word	0x00000009
        /*0e94*/ 	.word	0x00000000
        /*0e98*/ 	.short	0x010a
        /*0e9a*/ 	.byte	0x3f
	.zero		1


	//   ....[32]....
        /*0e9c*/ 	.word	0x00010060
        /*0ea0*/ 	.word	0x00000006
        /*0ea4*/ 	.word	0x00000000
        /*0ea8*/ 	.short	0x010a
        /*0eaa*/ 	.byte	0x3f
	.zero		1


	//   ....[33]....
        /*0eac*/ 	.word	0x000100f0
        /*0eb0*/ 	.word	0x00000009
        /*0eb4*/ 	.word	0x00000000
        /*0eb8*/ 	.short	0x010a
        /*0eba*/ 	.byte	0x3f
	.zero		1


	//   ....[34]....
        /*0ebc*/ 	.word	0x00010180
        /*0ec0*/ 	.word	0x00000006
        /*0ec4*/ 	.word	0x00000000
        /*0ec8*/ 	.short	0x010a
        /*0eca*/ 	.byte	0x3f
	.zero		1


	//   ....[35]....
        /*0ecc*/ 	.word	0x00010210
        /*0ed0*/ 	.word	0x00000009
        /*0ed4*/ 	.word	0x00000000
        /*0ed8*/ 	.short	0x010a
        /*0eda*/ 	.byte	0x3f
	.zero		1


	//   ....[36]....
        /*0edc*/ 	.word	0x000102a0
        /*0ee0*/ 	.word	0x00000003
        /*0ee4*/ 	.word	0x00000000
        /*0ee8*/ 	.short	0x010a
        /*0eea*/ 	.byte	0x3f
	.zero		1


	//   ....[37]....
        /*0eec*/ 	.word	0x00010310
        /*0ef0*/ 	.word	0x00000003
        /*0ef4*/ 	.word	0x00000000
        /*0ef8*/ 	.short	0x010a
        /*0efa*/ 	.byte	0x3f
	.zero		1


	//   ....[38]....
        /*0efc*/ 	.word	0x00010380
        /*0f00*/ 	.word	0x00000000
        /*0f04*/ 	.word	0x00000000
        /*0f08*/ 	.short	0x010a
        /*0f0a*/ 	.byte	0x3f
	.zero		1


	//   ....[39]....
        /*0f0c*/ 	.word	0x00010460
        /*0f10*/ 	.word	0x0000000d
        /*0f14*/ 	.word	0x00000048
        /*0f18*/ 	.short	0x010a
        /*0f1a*/ 	.byte	0x3f
	.zero		1


	//   ....[40]....
        /*0f1c*/ 	.word	0x00010540
        /*0f20*/ 	.word	0x00000007
        /*0f24*/ 	.word	0x00000000
        /*0f28*/ 	.short	0x010a
        /*0f2a*/ 	.byte	0x3f
	.zero		1


	//   ....[41]....
        /*0f2c*/ 	.word	0x00010590
        /*0f30*/ 	.word	0x00000009
        /*0f34*/ 	.word	0x00000000
        /*0f38*/ 	.short	0x010a
        /*0f3a*/ 	.byte	0x3f
	.zero		1


	//   ....[42]....
        /*0f3c*/ 	.word	0x000105e0
        /*0f40*/ 	.word	0x00000006
        /*0f44*/ 	.word	0x00000000
        /*0f48*/ 	.short	0x010a
        /*0f4a*/ 	.byte	0x3f
	.zero		1


	//   ....[43]....
        /*0f4c*/ 	.word	0x00010630
        /*0f50*/ 	.word	0x00000009
        /*0f54*/ 	.word	0x00000000
        /*0f58*/ 	.short	0x010a
        /*0f5a*/ 	.byte	0x3f
	.zero		1


	//   ....[44]....
        /*0f5c*/ 	.word	0x00010680
        /*0f60*/ 	.word	0x00000006
        /*0f64*/ 	.word	0x00000000
        /*0f68*/ 	.short	0x010a
        /*0f6a*/ 	.byte	0x3f
	.zero		1


	//   ....[45]....
        /*0f6c*/ 	.word	0x000106d0
        /*0f70*/ 	.word	0x00000009
        /*0f74*/ 	.word	0x00000000
        /*0f78*/ 	.short	0x010a
        /*0f7a*/ 	.byte	0x3f
	.zero		1


	//   ....[46]....
        /*0f7c*/ 	.word	0x00010720
        /*0f80*/ 	.word	0x00000006
        /*0f84*/ 	.word	0x00000000
        /*0f88*/ 	.short	0x010a
        /*0f8a*/ 	.byte	0x3f
	.zero		1


	//   ....[47]....
        /*0f8c*/ 	.word	0x00010770
        /*0f90*/ 	.word	0x00000009
        /*0f94*/ 	.word	0x00000000
        /*0f98*/ 	.short	0x010a
        /*0f9a*/ 	.byte	0x3f
	.zero		1


	//----- nvinfo : EIATTR_NUM_MBARRIERS
	.align		4
.L_30:
        /*0f9c*/ 	.byte	0x03, 0x38
        /*0f9e*/ 	.short	0x0014


	//----- nvinfo : EIATTR_EXIT_INSTR_OFFSETS
	.align		4
        /*0fa0*/ 	.byte	0x04, 0x1c
        /*0fa2*/ 	.short	(.L_32 - .L_31)


	//   ....[0]....
.L_31:
        /*0fa4*/ 	.word	0x00000710


	//   ....[1]....
        /*0fa8*/ 	.word	0x00001060


	//   ....[2]....
        /*0fac*/ 	.word	0x0000e940


	//   ....[3]....
        /*0fb0*/ 	.word	0x0000ef90


	//   ....[4]....
        /*0fb4*/ 	.word	0x000102f0


	//----- nvinfo : EIATTR_MAX_THREADS
	.align		4
.L_32:
        /*0fb8*/ 	.byte	0x04, 0x05
        /*0fba*/ 	.short	(.L_34 - .L_33)
.L_33:
        /*0fbc*/ 	.word	0x00000180
        /*0fc0*/ 	.word	0x00000001
        /*0fc4*/ 	.word	0x00000001


	//----- nvinfo : EIATTR_CRS_STACK_SIZE
	.align		4
.L_34:
        /*0fc8*/ 	.byte	0x04, 0x1e
        /*0fca*/ 	.short	(.L_36 - .L_35)
.L_35:
        /*0fcc*/ 	.word	0x00000000


	//----- nvinfo : EIATTR_CBANK_PARAM_SIZE
	.align		4
.L_36:
        /*0fd0*/ 	.byte	0x03, 0x19
        /*0fd2*/ 	.short	0x0470


	//----- nvinfo : EIATTR_PARAM_CBANK
	.align		4
        /*0fd4*/ 	.byte	0x04, 0x0a
        /*0fd6*/ 	.short	(.L_38 - .L_37)
	.align		4
.L_37:
        /*0fd8*/ 	.word	index@(.nv.constant0._ZN7cutlass13device_kernelINS_4gemm6kernel13GemmUniversalIN4cute5tupleIJiiiiEEENS1_10collective13CollectiveMmaINS1_37MainloopSm90TmaGmmaWarpSpecializedFP8ILi9ENS5_IJNS4_1CILi1EEESB_SB_EEENS1_35KernelTmaWarpSpecializedCooperativeEEENS5_IJNSA_ILi128EEENSA_ILi256EEENSA_ILi64EEEEEENS_12float_e4m3_tENS5_IJlSB_lEEESJ_SK_NS4_8TiledMMAINS4_8MMA_AtomIJNS4_4SM904GMMA31MMA_64x256x32_F32E4M3E4M3_SS_TNILNSO_7ScaleInE1ELSQ_1EEEEEENS4_6LayoutINS5_IJNSA_ILi2EEESB_SB_EEENS5_IJSB_NSA_ILi0EEESW_EEEEENS5_IJNS4_10UnderscoreESZ_SZ_EEEEENS4_13SM90_TMA_LOADENS4_14ComposedLayoutINS4_7SwizzleILi2ELi4ELi3EEENS4_18smem_ptr_flag_bitsILi8EEENST_INS5_IJNSA_ILi8EEESH_EEENS5_IJSH_SB_EEEEEEEvNS4_8identityES12_S1C_vS1D_EENS_8epilogue10collective6detail29Sm90TmaWarpSpecializedAdapterINS1G_15DefaultEpilogueISJ_SK_SK_NS1F_6thread17LinearCombinationISJ_Li1EffLNS1K_9ScaleType4KindE0ELNS_15FloatRoundStyleE2ESJ_EENS1_15EpilogueDefaultEEEEEvvEEEEvNT_6ParamsE)
        /*0fdc*/ 	.short	0x0210
        /*0fde*/ 	.short	0x0470


	//----- nvinfo : EIATTR_SW_WAR
	.align		4
.L_38:
        /*0fe0*/ 	.byte	0x04, 0x36
        /*0fe2*/ 	.short	(.L_40 - .L_39)
.L_39:
        /*0fe4*/ 	.word	0x00000008
.L_40:


//--------------------- .nv.callgraph             --------------------------
	.section	.nv.callgraph,"",@"SHT_CUDA_CALLGRAPH"
	.align	4
	.sectionentsize	8
	.align		4
        /*0000*/ 	.word	0x00000000
	.align		4
        /*0004*/ 	.word	0xffffffff
	.align		4
        /*0008*/ 	.word	0x00000000
	.align		4
        /*000c*/ 	.word	0xfffffffe
	.align		4
        /*0010*/ 	.word	0x00000000
	.align		4
        /*0014*/ 	.word	0xfffffffd
	.align		4
        /*0018*/ 	.word	0x00000000
	.align		4
        /*001c*/ 	.word	0xfffffffc


//--------------------- .nv.constant4             --------------------------
	.section	.nv.constant4,"a",@progbits
	.align	8
	.align		8
.nv.constant4:
        /*0000*/ 	.dword	_ZN39_INTERNAL_fa446ae8_4_k_cu_0645b742_41724cuda3std3__45__cpo5beginE
	.align		8
        /*0008*/ 	.dword	_ZN39_INTERNAL_fa446ae8_4_k_cu_0645b742_41724cuda3std3__45__cpo3endE
	.align		8
        /*0010*/ 	.dword	_ZN39_INTERNAL_fa446ae8_4_k_cu_0645b742_41724cuda3std3__45__cpo6cbeginE
	.align		8
        /*0018*/ 	.dword	_ZN39_INTERNAL_fa446ae8_4_k_cu_0645b742_41724cuda3std3__45__cpo4cendE
	.align		8
        /*0020*/ 	.dword	_ZN39_INTERNAL_fa446ae8_4_k_cu_0645b742_41724cuda3std3__441_GLOBAL__N__fa446ae8_4_k_cu_0645b742_41726ignoreE
	.align		8
        /*0028*/ 	.dword	_ZN39_INTERNAL_fa446ae8_4_k_cu_0645b742_41724cuda3std3__419piecewise_constructE
	.align		8
        /*0030*/ 	.dword	_ZN39_INTERNAL_fa446ae8_4_k_cu_0645b742_41724cuda3std3__48in_placeE
	.align		8
        /*0038*/ 	.dword	_ZN39_INTERNAL_fa446ae8_4_k_cu_0645b742_41724cuda3std6ranges3__45__cpo4swapE
	.align		8
        /*0040*/ 	.dword	_ZN39_INTERNAL_fa446ae8_4_k_cu_0645b742_41724cuda3std6ranges3__45__cpo9iter_moveE
	.align		8
        /*0048*/ 	.dword	_ZN39_INTERNAL_fa446ae8_4_k_cu_0645b742_41724cute7productE
	.align		8
        /*0050*/ 	.dword	_ZN39_INTERNAL_fa446ae8_4_k_cu_0645b742_41724cute1_E


//--------------------- .text._ZN7cutlass13device_kernelINS_4gemm6kernel13GemmUniversalIN4cute5tupleIJiiiiEEENS1_10collective13CollectiveMmaINS1_37MainloopSm90TmaGmmaWarpSpecializedFP8ILi9ENS5_IJNS4_1CILi1EEESB_SB_EEENS1_35KernelTmaWarpSpecializedCooperativeEEENS5_IJNSA_ILi128EEENSA_ILi256EEENSA_ILi64EEEEEENS_12float_e4m3_tENS5_IJlSB_lEEESJ_SK_NS4_8TiledMMAINS4_8MMA_AtomIJNS4_4SM904GMMA31MMA_64x256x32_F32E4M3E4M3_SS_TNILNSO_7ScaleInE1ELSQ_1EEEEEENS4_6LayoutINS5_IJNSA_ILi2EEESB_SB_EEENS5_IJSB_NSA_ILi0EEESW_EEEEENS5_IJNS4_10UnderscoreESZ_SZ_EEEEENS4_13SM90_TMA_LOADENS4_14ComposedLayoutINS4_7SwizzleILi2ELi4ELi3EEENS4_18smem_ptr_flag_bitsILi8EEENST_INS5_IJNSA_ILi8EEESH_EEENS5_IJSH_SB_EEEEEEEvNS4_8identityES12_S1C_vS1D_EENS_8epilogue10collective6detail29Sm90TmaWarpSpecializedAdapterINS1G_15DefaultEpilogueISJ_SK_SK_NS1F_6thread17LinearCombinationISJ_Li1EffLNS1K_9ScaleType4KindE0ELNS_15FloatRoundStyleE2ESJ_EENS1_15EpilogueDefaultEEEEEvvEEEEvNT_6ParamsE --------------------------
	.section	.text._ZN7cutlass13device_kernelINS_4gemm6kernel13GemmUniversalIN4cute5tupleIJiiiiEEENS1_10collective13CollectiveMmaINS1_37MainloopSm90TmaGmmaWarpSpecializedFP8ILi9ENS5_IJNS4_1CILi1EEESB_SB_EEENS1_35KernelTmaWarpSpecializedCooperativeEEENS5_IJNSA_ILi128EEENSA_ILi256EEENSA_ILi64EEEEEENS_12float_e4m3_tENS5_IJlSB_lEEESJ_SK_NS4_8TiledMMAINS4_8MMA_AtomIJNS4_4SM904GMMA31MMA_64x256x32_F32E4M3E4M3_SS_TNILNSO_7ScaleInE1ELSQ_1EEEEEENS4_6LayoutINS5_IJNSA_ILi2EEESB_SB_EEENS5_IJSB_NSA_ILi0EEESW_EEEEENS5_IJNS4_10UnderscoreESZ_SZ_EEEEENS4_13SM90_TMA_LOADENS4_14ComposedLayoutINS4_7SwizzleILi2ELi4ELi3EEENS4_18smem_ptr_flag_bitsILi8EEENST_INS5_IJNSA_ILi8EEESH_EEENS5_IJSH_SB_EEEEEEEvNS4_8identityES12_S1C_vS1D_EENS_8epilogue10collective6detail29Sm90TmaWarpSpecializedAdapterINS1G_15DefaultEpilogueISJ_SK_SK_NS1F_6thread17LinearCombinationISJ_Li1EffLNS1K_9ScaleType4KindE0ELNS_15FloatRoundStyleE2ESJ_EENS1_15EpilogueDefaultEEEEEvvEEEEvNT_6ParamsE,"ax",@progbits
	.align	128
.text._ZN7cutlass13device_kernelINS_4gemm6kernel13GemmUniversalIN4cute5tupleIJiiiiEEENS1_10collective13CollectiveMmaINS1_37MainloopSm90TmaGmmaWarpSpecializedFP8ILi9ENS5_IJNS4_1CILi1EEESB_SB_EEENS1_35KernelTmaWarpSpecializedCooperativeEEENS5_IJNSA_ILi128EEENSA_ILi256EEENSA_ILi64EEEEEENS_12float_e4m3_tENS5_IJlSB_lEEESJ_SK_NS4_8TiledMMAINS4_8MMA_AtomIJNS4_4SM904GMMA31MMA_64x256x32_F32E4M3E4M3_SS_TNILNSO_7ScaleInE1ELSQ_1EEEEEENS4_6LayoutINS5_IJNSA_ILi2EEESB_SB_EEENS5_IJSB_NSA_ILi0EEESW_EEEEENS5_IJNS4_10UnderscoreESZ_SZ_EEEEENS4_13SM90_TMA_LOADENS4_14ComposedLayoutINS4_7SwizzleILi2ELi4ELi3EEENS4_18smem_ptr_flag_bitsILi8EEENST_INS5_IJNSA_ILi8EEESH_EEENS5_IJSH_SB_EEEEEEEvNS4_8identityES12_S1C_vS1D_EENS_8epilogue10collective6detail29Sm90TmaWarpSpecializedAdapterINS1G_15DefaultEpilogueISJ_SK_SK_NS1F_6thread17LinearCombinationISJ_Li1EffLNS1K_9ScaleType4KindE0ELNS_15FloatRoundStyleE2ESJ_EENS1_15EpilogueDefaultEEEEEvvEEEEvNT_6ParamsE:
        .type           _ZN7cutlass13device_kernelINS_4gemm6kernel13GemmUniversalIN4cute5tupleIJiiiiEEENS1_10collective13CollectiveMmaINS1_37MainloopSm90TmaGmmaWarpSpecializedFP8ILi9ENS5_IJNS4_1CILi1EEESB_SB_EEENS1_35KernelTmaWarpSpecializedCooperativeEEENS5_IJNSA_ILi128EEENSA_ILi256EEENSA_ILi64EEEEEENS_12float_e4m3_tENS5_IJlSB_lEEESJ_SK_NS4_8TiledMMAINS4_8MMA_AtomIJNS4_4SM904GMMA31MMA_64x256x32_F32E4M3E4M3_SS_TNILNSO_7ScaleInE1ELSQ_1EEEEEENS4_6LayoutINS5_IJNSA_ILi2EEESB_SB_EEENS5_IJSB_NSA_ILi0EEESW_EEEEENS5_IJNS4_10UnderscoreESZ_SZ_EEEEENS4_13SM90_TMA_LOADENS4_14ComposedLayoutINS4_7SwizzleILi2ELi4ELi3EEENS4_18smem_ptr_flag_bitsILi8EEENST_INS5_IJNSA_ILi8EEESH_EEENS5_IJSH_SB_EEEEEEEvNS4_8identityES12_S1C_vS1D_EENS_8epilogue10collective6detail29Sm90TmaWarpSpecializedAdapterINS1G_15DefaultEpilogueISJ_SK_SK_NS1F_6thread17LinearCombinationISJ_Li1EffLNS1K_9ScaleType4KindE0ELNS_15FloatRoundStyleE2ESJ_EENS1_15EpilogueDefaultEEEEEvvEEEEvNT_6ParamsE,@function
        .size           _ZN7cutlass13device_kernelINS_4gemm6kernel13GemmUniversalIN4cute5tupleIJiiiiEEENS1_10collective13CollectiveMmaINS1_37MainloopSm90TmaGmmaWarpSpecializedFP8ILi9ENS5_IJNS4_1CILi1EEESB_SB_EEENS1_35KernelTmaWarpSpecializedCooperativeEEENS5_IJNSA_ILi128EEENSA_ILi256EEENSA_ILi64EEEEEENS_12float_e4m3_tENS5_IJlSB_lEEESJ_SK_NS4_8TiledMMAINS4_8MMA_AtomIJNS4_4SM904GMMA31MMA_64x256x32_F32E4M3E4M3_SS_TNILNSO_7ScaleInE1ELSQ_1EEEEEENS4_6LayoutINS5_IJNSA_ILi2EEESB_SB_EEENS5_IJSB_NSA_ILi0EEESW_EEEEENS5_IJNS4_10UnderscoreESZ_SZ_EEEEENS4_13SM90_TMA_LOADENS4_14ComposedLayoutINS4_7SwizzleILi2ELi4ELi3EEENS4_18smem_ptr_flag_bitsILi8EEENST_INS5_IJNSA_ILi8EEESH_EEENS5_IJSH_SB_EEEEEEEvNS4_8identityES12_S1C_vS1D_EENS_8epilogue10collective6detail29Sm90TmaWarpSpecializedAdapterINS1G_15DefaultEpilogueISJ_SK_SK_NS1F_6thread17LinearCombinationISJ_Li1EffLNS1K_9ScaleType4KindE0ELNS_15FloatRoundStyleE2ESJ_EENS1_15EpilogueDefaultEEEEEvvEEEEvNT_6ParamsE,(.L_x_340 - _ZN7cutlass13device_kernelINS_4gemm6kernel13GemmUniversalIN4cute5tupleIJiiiiEEENS1_10collective13CollectiveMmaINS1_37MainloopSm90TmaGmmaWarpSpecializedFP8ILi9ENS5_IJNS4_1CILi1EEESB_SB_EEENS1_35KernelTmaWarpSpecializedCooperativeEEENS5_IJNSA_ILi128EEENSA_ILi256EEENSA_ILi64EEEEEENS_12float_e4m3_tENS5_IJlSB_lEEESJ_SK_NS4_8TiledMMAINS4_8MMA_AtomIJNS4_4SM904GMMA31MMA_64x256x32_F32E4M3E4M3_SS_TNILNSO_7ScaleInE1ELSQ_1EEEEEENS4_6LayoutINS5_IJNSA_ILi2EEESB_SB_EEENS5_IJSB_NSA_ILi0EEESW_EEEEENS5_IJNS4_10UnderscoreESZ_SZ_EEEEENS4_13SM90_TMA_LOADENS4_14ComposedLayoutINS4_7SwizzleILi2ELi4ELi3EEENS4_18smem_ptr_flag_bitsILi8EEENST_INS5_IJNSA_ILi8EEESH_EEENS5_IJSH_SB_EEEEEEEvNS4_8identityES12_S1C_vS1D_EENS_8epilogue10collective6detail29Sm90TmaWarpSpecializedAdapterINS1G_15DefaultEpilogueISJ_SK_SK_NS1F_6thread17LinearCombinationISJ_Li1EffLNS1K_9ScaleType4KindE0ELNS_15FloatRoundStyleE2ESJ_EENS1_15EpilogueDefaultEEEEEvvEEEEvNT_6ParamsE)
        .other          _ZN7cutlass13device_kernelINS_4gemm6kernel13GemmUniversalIN4cute5tupleIJiiiiEEENS1_10collective13CollectiveMmaINS1_37MainloopSm90TmaGmmaWarpSpecializedFP8ILi9ENS5_IJNS4_1CILi1EEESB_SB_EEENS1_35KernelTmaWarpSpecializedCooperativeEEENS5_IJNSA_ILi128EEENSA_ILi256EEENSA_ILi64EEEEEENS_12float_e4m3_tENS5_IJlSB_lEEESJ_SK_NS4_8TiledMMAINS4_8MMA_AtomIJNS4_4SM904GMMA31MMA_64x256x32_F32E4M3E4M3_SS_TNILNSO_7ScaleInE1ELSQ_1EEEEEENS4_6LayoutINS5_IJNSA_ILi2EEESB_SB_EEENS5_IJSB_NSA_ILi0EEESW_EEEEENS5_IJNS4_10UnderscoreESZ_SZ_EEEEENS4_13SM90_TMA_LOADENS4_14ComposedLayoutINS4_7SwizzleILi2ELi4ELi3EEENS4_18smem_ptr_flag_bitsILi8EEENST_INS5_IJNSA_ILi8EEESH_EEENS5_IJSH_SB_EEEEEEEvNS4_8identityES12_S1C_vS1D_EENS_8epilogue10collective6detail29Sm90TmaWarpSpecializedAdapterINS1G_15DefaultEpilogueISJ_SK_SK_NS1F_6thread17LinearCombinationISJ_Li1EffLNS1K_9ScaleType4KindE0ELNS_15FloatRoundStyleE2ESJ_EENS1_15EpilogueDefaultEEEEEvvEEEEvNT_6ParamsE,@"STO_CUDA_ENTRY STV_DEFAULT"
_ZN7cutlass13device_kernelINS_4gemm6kernel13GemmUniversalIN4cute5tupleIJiiiiEEENS1_10collective13CollectiveMmaINS1_37MainloopSm90TmaGmmaWarpSpecializedFP8ILi9ENS5_IJNS4_1CILi1EEESB_SB_EEENS1_35KernelTmaWarpSpecializedCooperativeEEENS5_IJNSA_ILi128EEENSA_ILi256EEENSA_ILi64EEEEEENS_12float_e4m3_tENS5_IJlSB_lEEESJ_SK_NS4_8TiledMMAINS4_8MMA_AtomIJNS4_4SM904GMMA31MMA_64x256x32_F32E4M3E4M3_SS_TNILNSO_7ScaleInE1ELSQ_1EEEEEENS4_6LayoutINS5_IJNSA_ILi2EEESB_SB_EEENS5_IJSB_NSA_ILi0EEESW_EEEEENS5_IJNS4_10UnderscoreESZ_SZ_EEEEENS4_13SM90_TMA_LOADENS4_14ComposedLayoutINS4_7SwizzleILi2ELi4ELi3EEENS4_18smem_ptr_flag_bitsILi8EEENST_INS5_IJNSA_ILi8EEESH_EEENS5_IJSH_SB_EEEEEEEvNS4_8identityES12_S1C_vS1D_EENS_8epilogue10collective6detail29Sm90TmaWarpSpecializedAdapterINS1G_15DefaultEpilogueISJ_SK_SK_NS1F_6thread17LinearCombinationISJ_Li1EffLNS1K_9ScaleType4KindE0ELNS_15FloatRoundStyleE2ESJ_EENS1_15EpilogueDefaultEEEEEvvEEEEvNT_6ParamsE:
[----:B------:R-:W0:Y:S02]  /*0000*/  LDC R1, c[0x0][0x28] ;  /* 0x00000a00ff017b82 */ /* 0x000e240000000800 */
[----:B0-----:R-:W-:Y:S01]  /*0010*/  VIADD R1, R1, 0xffffff00 ;  /* 0xffffff0001017836 */ /* 0x001fe20000000000 */
[----:B------:R-:W0:Y:S01]  /*0020*/  S2R R2, SR_TID.X ;  /* 0x0000000000027919 */ /* 0x000e220000002100 */
[----:B------:R-:W-:Y:S01]  /*0030*/  ELECT P0, URZ, PT ;  /* 0x00000000003f782f */ /* 0x000fe20003800000 */
[----:B------:R-:W-:Y:S01]  /*0040*/  BSSY B0, `(.L_x_0) ;  /* 0x0000015000007945 */ /* 0x000fe20003800000 */
[--C-:B0-----:R-:W-:Y:S02]  /*0050*/  SHF.R.U32.HI R0, RZ, 0x5, R2.reuse ;  /* 0x00000005ff007819 */ /* 0x101fe40000011602 */
[----:B------:R-:W-:-:S03]  /*0060*/  SHF.R.U32.HI R2, RZ, 0x7, R2 ;  /* 0x00000007ff027819 */ /* 0x000fc60000011602 */
[----:B------:R-:W0:Y:S04]  /*0070*/  SHFL.IDX PT, R3, R0, RZ, 0x1f ;  /* 0x00001fff00037589 */ /* 0x000e2800000e0000 */
[----:B------:R-:W1:Y:S01]  /*0080*/  SHFL.IDX PT, R2, R2, RZ, 0x1f ;  /* 0x00001fff02027589 */ /* 0x000e6200000e0000 */
[----:B0-----:R-:W-:Y:S02]  /*0090*/  R2UR UR4, R3 ;  /* 0x00000000030472ca */ /* 0x001fe400000e0000 */
[----:B-1----:R-:W-:-:S11]  /*00a0*/  R2UR UR6, R2 ;  /* 0x00000000020672ca */ /* 0x002fd600000e0000 */
[----:B------:R-:W-:Y:S02]  /*00b0*/  USHF.R.S32.HI UR5, URZ, 0x1f, UR4 ;  /* 0x0000001f3f057899 */ /* 0x000fe40008011404 */
[----:B------:R-:W-:Y:S02]  /*00c0*/  ISETP.NE.OR P0, PT, RZ, UR4, !P0 ;  /* 0x00000004ff007c0c */ /* 0x000fe4000c705670 */
[----:B------:R-:W-:-:S04]  /*00d0*/  ULEA.HI UR5, UR5, UR4, URZ, 0x2 ;  /* 0x0000000405057291 */ /* 0x000fc8000f8f103f */
[----:B------:R-:W-:-:S04]  /*00e0*/  ULOP3.LUT UR5, UR5, 0xfffffffc, URZ, 0xc0, !UPT ;  /* 0xfffffffc05057892 */ /* 0x000fc8000f8ec03f */
[----:B------:R-:W-:-:S03]  /*00f0*/  UIADD3 UR8, UR4, -UR5, URZ ;  /* 0x8000000504087290 */ /* 0x000fc6000fffe03f */
[----:B------:R-:W-:Y:S09]  /*0100*/  @P0 BRA `(.L_x_1) ;  /* 0x0000000000200947 */ /* 0x000ff20003800000 */
[----:B------:R-:W-:Y:S02]  /*0110*/  ULDC.64 UR4, c[0x0][0x198] ;  /* 0x0000660000047ab9 */ /* 0x000fe40000000a00 */
[----:B------:R-:W-:Y:S02]  /*0120*/  UIADD3 UR10, UP0, UR4, 0xf0, URZ ;  /* 0x000000f0040a7890 */ /* 0x000fe4000ff1e03f */
[----:B------:R-:W-:Y:S02]  /*0130*/  UIADD3 UR4, UP1, UR4, 0x1f0, URZ ;  /* 0x000001f004047890 */ /* 0x000fe4000ff3e03f */
[----:B------:R-:W-:Y:S02]  /*0140*/  UIADD3.X UR11, URZ, UR5, URZ, UP0, !UPT ;  /* 0x000000053f0b7290 */ /* 0x000fe400087fe43f */
[----:B------:R-:W-:-:S07]  /*0150*/  UIADD3.X UR5, URZ, UR5, URZ, UP1, !UPT ;  /* 0x000000053f057290 */ /* 0x000fce0008ffe43f */
[----:B------:R0:W-:Y:S02]  /*0160*/  UTMACCTL.PF [UR10] ;  /* 0x000000000a0079b9 */ /* 0x0001e40008040000 */
[----:B------:R0:W-:Y:S02]  /*0170*/  UTMACCTL.PF [UR4] ;  /* 0x00000000040079b9 */ /* 0x0001e40008040000 */
[----:B0-----:R-:W-:Y:S01]  /*0180*/  NOP ;  /* 0x0000000000007918 */ /* 0x001fe20000000000 */
.L_x_1:
[----:B------:R-:W-:Y:S05]  /*0190*/  BSYNC B0 ;  /* 0x0000000000007941 */ /* 0x000fea0003800000 */
.L_x_0:
[----:B------:R-:W0:Y:S01]  /*01a0*/  SHFL.IDX PT, R2, R0, RZ, 0x1f ;  /* 0x00001fff00027589 */ /* 0x000e2200000e0000 */
[----:B------:R-:W-:Y:S01]  /*01b0*/  UISETP.NE.AND UP0, UPT, UR8, 0x3, UPT ;  /* 0x000000030800788c */ /* 0x000fe2000bf05270 */
[----:B------:R-:W-:Y:S01]  /*01c0*/  ISETP.NE.AND P1, PT, RZ, UR6, PT ;  /* 0x00000006ff007c0c */ /* 0x000fe2000bf25270 */
[----:B------:R-:W-:Y:S02]  /*01d0*/  UIADD3 UR10, UR6, -0x1, URZ ;  /* 0xffffffff060a7890 */ /* 0x000fe4000fffe03f */
[----:B------:R-:W-:Y:S02]  /*01e0*/  UISETP.EQ.OR UP0, UPT, UR8, URZ, !UP0 ;  /* 0x0000003f0800728c */ /* 0x000fe4000c702670 */
[----:B------:R-:W-:Y:S02]  /*01f0*/  UISETP.GE.U32.AND UP1, UPT, UR10, 0x2, UPT ;  /* 0x000000020a00788c */ /* 0x000fe4000bf26070 */
[----:B------:R-:W-:-:S04]  /*0200*/  UISETP.EQ.AND UP0, UPT, UR6, URZ, UP0 ;  /* 0x0000003f0600728c */ /* 0x000fc80008702270 */
[----:B------:R-:W-:-:S04]  /*0210*/  USEL UR13, URZ, 0x1, !UP0 ;  /* 0x000000013f0d7887 */ /* 0x000fc8000c000000 */
[----:B------:R-:W-:Y:S01]  /*0220*/  USEL UR13, UR13, 0x2, UP1 ;  /* 0x000000020d0d7887 */ /* 0x000fe20008800000 */
[----:B0-----:R-:W-:-:S13]  /*0230*/  ISETP.NE.AND P0, PT, R2, RZ, PT ;  /* 0x000000ff0200720c */ /* 0x001fda0003f05270 */
[----:B------:R-:W-:Y:S05]  /*0240*/  @P0 BRA `(.L_x_2) ;  /* 0x00000000008c0947 */ /* 0x000fea0003800000 */
[----:B------:R-:W-:Y:S01]  /*0250*/  ELECT P0, URZ, PT ;  /* 0x00000000003f782f */ /* 0x000fe20003800000 */
[----:B------:R-:W-:-:S12]  /*0260*/  BSSY B0, `(.L_x_2) ;  /* 0x0000021000007945 */ /* 0x000fd80003800000 */
[----:B------:R-:W-:Y:S05]  /*0270*/  @!P0 BRA `(.L_x_3) ;  /* 0x00000000007c8947 */ /* 0x000fea0003800000 */
[----:B------:R-:W0:Y:S01]  /*0280*/  S2UR UR9, SR_CgaCtaId ;  /* 0x00000000000979c3 */ /* 0x000e220000008800 */
[----:B------:R-:W-:Y:S01]  /*0290*/  UMOV UR4, 0x400 ;  /* 0x0000040000047882 */ /* 0x000fe20000000000 */
[----:B------:R-:W-:Y:S01]  /*02a0*/  UMOV UR5, 0x1 ;  /* 0x0000000100057882 */ /* 0x000fe20000000000 */
[----:B------:R-:W-:Y:S02]  /*02b0*/  UMOV UR6, 0x100 ;  /* 0x0000010000067882 */ /* 0x000fe40000000000 */
[----:B------:R-:W-:-:S04]  /*02c0*/  UIADD3 UR6, -UR6, 0x100000, URZ ;  /* 0x0010000006067890 */ /* 0x000fc8000fffe13f */
[----:B------:R-:W-:Y:S02]  /*02d0*/  USHF.L.U32 UR7, UR6, 0xb, URZ ;  /* 0x0000000b06077899 */ /* 0x000fe4000800063f */
[----:B------:R-:W-:Y:S02]  /*02e0*/  USHF.L.U32 UR6, UR6, 0x1, URZ ;  /* 0x0000000106067899 */ /* 0x000fe4000800063f */
[----:B0-----:R-:W-:Y:S02]  /*02f0*/  ULEA UR9, UR9, UR4, 0x18 ;  /* 0x0000000409097291 */ /* 0x001fe4000f8ec03f */
[----:B------:R-:W-:-:S04]  /*0300*/  UIADD3 UR4, -UR5, 0x100000, URZ ;  /* 0x0010000005047890 */ /* 0x000fc8000fffe13f */
[----:B------:R-:W-:Y:S02]  /*0310*/  USHF.L.U32 UR5, UR4, 0xb, URZ ;  /* 0x0000000b04057899 */ /* 0x000fe4000800063f */
[----:B------:R-:W-:Y:S01]  /*0320*/  USHF.L.U32 UR4, UR4, 0x1, URZ ;  /* 0x0000000104047899 */ /* 0x000fe2000800063f */
[----:B------:R-:W0:Y:S11]  /*0330*/  FENCE.VIEW.ASYNC.S ;  /* 0x00000000000073c6 */ /* 0x000e360000000000 */
[----:B0-----:R0:W1:Y:S01]  /*0340*/  SYNCS.EXCH.64 URZ, [UR9], UR4 ;  /* 0x00000004093f75b2 */ /* 0x0010620008000100 */
[----:B------:R0:W2:Y:S01]  /*0350*/  SYNCS.EXCH.64 URZ, [UR9+0x48], UR6 ;  /* 0x00004806093f75b2 */ /* 0x0000a20008000100 */
[----:B------:R0:W3:Y:S01]  /*0360*/  SYNCS.EXCH.64 URZ, [UR9+0x8], UR4 ;  /* 0x00000804093f75b2 */ /* 0x0000e20008000100 */
[----:B------:R0:W4:Y:S01]  /*0370*/  SYNCS.EXCH.64 URZ, [UR9+0x50], UR6 ;  /* 0x00005006093f75b2 */ /* 0x0001220008000100 */
[----:B------:R0:W0:Y:S01]  /*0380*/  SYNCS.EXCH.64 URZ, [UR9+0x10], UR4 ;  /* 0x00001004093f75b2 */ /* 0x0000220008000100 */
        /* <DEDUP_REMOVED lines=13> */
[----:B------:R-:W-:Y:S01]  /*0460*/  NOP ;  /* 0x0000000000007918 */ /* 0x000fe20000000000 */
.L_x_3:
[----:B0-----:R-:W-:Y:S05]  /*0470*/  BSYNC B0 ;  /* 0x0000000000007941 */ /* 0x001fea0003800000 */
.L_x_2:
[----:B------:R-:W0:Y:S01]  /*0480*/  SHFL.IDX PT, R0, R0, RZ, 0x1f ;  /* 0x00001fff00007589 */ /* 0x000e2200000e0000 */
[----:B------:R-:W5:Y:S01]  /*0490*/  LDC R2, c[0x0][0x65c] ;  /* 0x00019700ff027b82 */ /* 0x000f620000000800 */
[----:B------:R-:W-:Y:S01]  /*04a0*/  ELECT P0, URZ, PT ;  /* 0x00000000003f782f */ /* 0x000fe20003800000 */
[----:B------:R-:W-:Y:S01]  /*04b0*/  IMAD.MOV.U32 R3, RZ, RZ, RZ ;  /* 0x000000ffff037224 */ /* 0x000fe200078e00ff */
[----:B------:R-:W-:Y:S01]  /*04c0*/  UMOV UR4, 0x20 ;  /* 0x0000002000047882 */ /* 0x000fe20000000000 */
[----:B------:R-:W-:Y:S01]  /*04d0*/  NOP ;  /* 0x0000000000007918 */ /* 0x000fe20000000000 */
[----:B------:R-:W-:Y:S01]  /*04e0*/  NOP ;  /* 0x0000000000007918 */ /* 0x000fe20000000000 */
[----:B0-----:R-:W-:Y:S02]  /*04f0*/  ISETP.NE.OR P0, PT, R0, RZ, !P0 ;  /* 0x000000ff0000720c */ /* 0x001fe40004705670 */
[----:B-----5:R-:W-:Y:S01]  /*0500*/  ISETP.NE.AND P2, PT, R2, 0x1, PT ;  /* 0x000000010200780c */ /* 0x020fe20003f45270 */
[----:B------:R-:W0:Y:S01]  /*0510*/  S2R R0, SR_CTAID.Y ;  /* 0x0000000000007919 */ /* 0x000e220000002600 */
[----:B------:R-:W5:Y:S09]  /*0520*/  S2R R2, SR_CTAID.X ;  /* 0x0000000000027919 */ /* 0x000f720000002500 */
[----:B------:R-:W-:Y:S01]  /*0530*/  VOTEU.ALL UP0, P0 ;  /* 0x00000000003f7886 */ /* 0x000fe20000000000 */
[----:B------:R-:W-:Y:S01]  /*0540*/  VOTEU.ALL UP1, P0 ;  /* 0x00000000003f7886 */ /* 0x000fe20000020000 */
[----:B------:R-:W5:Y:S01]  /*0550*/  @P2 LDC R7, c[0x0][0x10] ;  /* 0x00000400ff072b82 */ /* 0x000f620000000800 */
[----:B------:R-:W-:-:S02]  /*0560*/  @P2 IMAD.MOV.U32 R5, RZ, RZ, RZ ;  /* 0x000000ffff052224 */ /* 0x000fc400078e00ff */
[----:B------:R-:W-:Y:S01]  /*0570*/  @P2 IMAD.MOV.U32 R11, RZ, RZ, RZ ;  /* 0x000000ffff0b2224 */ /* 0x000fe200078e00ff */
[----:B------:R-:W-:Y:S01]  /*0580*/  @!UP0 UMOV UR6, 0x400 ;  /* 0x0000040000068882 */ /* 0x000fe20000000000 */
[----:B------:R-:W-:-:S04]  /*0590*/  @!UP0 UIADD3 UR4, -UR4, 0x100000, URZ ;  /* 0x0010000004048890 */ /* 0x000fc8000fffe13f */
[----:B------:R-:W-:Y:S02]  /*05a0*/  @!UP0 USHF.L.U32 UR5, UR4, 0xb, URZ ;  /* 0x0000000b04058899 */ /* 0x000fe4000800063f */
[----:B------:R-:W-:Y:S01]  /*05b0*/  @!UP0 USHF.L.U32 UR4, UR4, 0x1, URZ ;  /* 0x0000000104048899 */ /* 0x000fe2000800063f */
[----:B------:R-:W1:Y:S08]  /*05c0*/  @!P2 LDC R9, c[0x0][0xc] ;  /* 0x00000300ff09ab82 */ /* 0x000e700000000800 */
[----:B------:R-:W2:Y:S01]  /*05d0*/  @!UP0 S2UR UR7, SR_CgaCtaId ;  /* 0x00000000000789c3 */ /* 0x000ea20000008800 */
[----:B0-----:R-:W-:-:S04]  /*05e0*/  @P2 IMAD.MOV.U32 R4, RZ, RZ, R0 ;  /* 0x000000ffff042224 */ /* 0x001fc800078e0000 */
[----:B-----5:R-:W-:-:S04]  /*05f0*/  @P2 IMAD.WIDE.U32 R6, R2, R7, R4 ;  /* 0x0000000702062225 */ /* 0x020fc800078e0004 */
[----:B------:R-:W-:Y:S02]  /*0600*/  @P2 IMAD.MOV.U32 R16, RZ, RZ, R6 ;  /* 0x000000ffff102224 */ /* 0x000fe400078e0006 */
[----:B------:R-:W-:Y:S02]  /*0610*/  @P2 IMAD.IADD R17, R7, 0x1, R11 ;  /* 0x0000000107112824 */ /* 0x000fe400078e020b */
[----:B-1----:R-:W-:-:S04]  /*0620*/  @!P2 IMAD.WIDE.U32 R4, R9, R0, R2 ;  /* 0x000000000904a225 */ /* 0x002fc800078e0002 */
[----:B------:R-:W-:Y:S02]  /*0630*/  @!P2 IMAD.MOV.U32 R16, RZ, RZ, R4 ;  /* 0x000000ffff10a224 */ /* 0x000fe400078e0004 */
[----:B------:R-:W-:Y:S01]  /*0640*/  @!P2 IMAD.MOV.U32 R17, RZ, RZ, R5 ;  /* 0x000000ffff11a224 */ /* 0x000fe200078e0005 */
[----:B--2---:R-:W-:Y:S02]  /*0650*/  @!UP0 ULEA UR6, UR7, UR6, 0x18 ;  /* 0x0000000607068291 */ /* 0x004fe4000f8ec03f */
[----:B------:R0:W-:Y:S01]  /*0660*/  STL [R1+0x7c], R16 ;  /* 0x00007c1001007387 */ /* 0x0001e20000100800 */
[----:B------:R-:W-:-:S03]  /*0670*/  VOTEU.ALL UP0, P0 ;  /* 0x00000000003f7886 */ /* 0x000fc60000000000 */
[----:B------:R0:W-:Y:S04]  /*0680*/  STL [R1+0x78], R17 ;  /* 0x0000781101007387 */ /* 0x0001e80000100800 */
[----:B------:R-:W1:Y:S02]  /*0690*/  FENCE.VIEW.ASYNC.S ;  /* 0x00000000000073c6 */ /* 0x000e640000000000 */
[----:B-1----:R0:W3:Y:S01]  /*06a0*/  @!UP0 SYNCS.EXCH.64 URZ, [UR6+0xa0], UR4 ;  /* 0x0000a004063f85b2 */ /* 0x0020e20008000100 */
[----:B------:R0:W3:Y:S01]  /*06b0*/  @!UP1 SYNCS.EXCH.64 URZ, [UR6+0xa8], UR4 ;  /* 0x0000a804063f95b2 */ /* 0x0000e20008000100 */
[----:B------:R-:W-:Y:S01]  /*06c0*/  NOP ;  /* 0x0000000000007918 */ /* 0x000fe20000000000 */
[----:B---34-:R-:W-:Y:S06]  /*06d0*/  BAR.SYNC.DEFER_BLOCKING 0x0 ;  /* 0x0000000000007b1d */ /* 0x018fec0000010000 */
[----:B0-----:R-:W-:Y:S05]  /*06e0*/  @!P1 BRA `(.L_x_4) ;  /* 0x000000e000989947 */ /* 0x001fea0003800000 */
[----:B------:R-:W-:-:S06]  /*06f0*/  UISETP.GT.U32.AND UP0, UPT, UR10, 0x1, UPT ;  /* 0x000000010a00788c */ /* 0x000fcc000bf04070 */
[----:B------:R-:W-:-:S13]  /*0700*/  PLOP3.LUT P0, PT, PT, PT, UP0, 0x80, 0x0 ;  /* 0x000000000000781c */ /* 0x000fda0003f0f008 */
[----:B------:R-:W-:Y:S05]  /*0710*/  @P0 EXIT ;  /* 0x000000000000094d */ /* 0x000fea0003800000 */
[----:B------:R-:W-:Y:S01]  /*0720*/  IMAD.MOV.U32 R6, RZ, RZ, -0x1 ;  /* 0xffffffffff067424 */ /* 0x000fe200078e00ff */
[----:B------:R-:W-:Y:S01]  /*0730*/  ULDC.64 UR4, c[0x0][0x650] ;  /* 0x0001940000047ab9 */ /* 0x000fe20000000a00 */
[----:B------:R-:W-:Y:S01]  /*0740*/  IMAD.MOV.U32 R5, RZ, RZ, -0x1 ;  /* 0xffffffffff057424 */ /* 0x000fe200078e00ff */
[----:B------:R-:W-:Y:S01]  /*0750*/  ISETP.GE.U32.AND P0, PT, R16, UR4, PT ;  /* 0x0000000410007c0c */ /* 0x000fe2000bf06070 */
[----:B------:R-:W-:Y:S01]  /*0760*/  UMOV UR22, 0xffffffff ;  /* 0xffffffff00167882 */ /* 0x000fe20000000000 */
[----:B------:R0:W-:Y:S01]  /*0770*/  STL [R1+0x84], R6 ;  /* 0x0000840601007387 */ /* 0x0001e20000100800 */
[----:B------:R-:W-:Y:S02]  /*0780*/  PRMT R4, RZ, 0x7610, R4 ;  /* 0x00007610ff047816 */ /* 0x000fe40000000004 */
[----:B------:R-:W-:Y:S01]  /*0790*/  ISETP.GE.U32.AND.EX P0, PT, R17, UR5, PT, P0 ;  /* 0x0000000511007c0c */ /* 0x000fe2000bf06100 */
[----:B------:R0:W-:-:S12]  /*07a0*/  STL [R1+0x80], R5 ;  /* 0x0000800501007387 */ /* 0x0001d80000100800 */
[----:B0-----:R-:W-:Y:S05]  /*07b0*/  @P0 BRA `(.L_x_5) ;  /* 0x0000000400680947 */ /* 0x001fea0003800000 */
[----:B------:R-:W0:Y:S01]  /*07c0*/  LDC.64 R12, c[0x0][0x628] ;  /* 0x00018a00ff0c7b82 */ /* 0x000e220000000a00 */
[----:B------:R-:W-:Y:S02]  /*07d0*/  IMAD.MOV.U32 R4, RZ, RZ, R16 ;  /* 0x000000ffff047224 */ /* 0x000fe400078e0010 */
[----:B------:R-:W-:-:S05]  /*07e0*/  IMAD.MOV.U32 R5, RZ, RZ, R17 ;  /* 0x000000ffff057224 */ /* 0x000fca00078e0011 */
[----:B------:R-:W1:Y:S08]  /*07f0*/  LDC R10, c[0x0][0x630] ;  /* 0x00018c00ff0a7b82 */ /* 0x000e700000000800 */
[----:B------:R-:W2:Y:S01]  /*0800*/  LDC.64 R14, c[0x0][0x620] ;  /* 0x00018800ff0e7b82 */ /* 0x000ea20000000a00 */
[----:B0-----:R-:W-:-:S04]  /*0810*/  ISETP.NE.U32.AND P0, PT, R12, RZ, PT ;  /* 0x000000ff0c00720c */ /* 0x001fc80003f05070 */
[----:B------:R-:W-:-:S13]  /*0820*/  ISETP.NE.AND.EX P0, PT, R13, RZ, PT, P0 ;  /* 0x000000ff0d00720c */ /* 0x000fda0003f05300 */
[----:B-12---:R-:W-:Y:S05]  /*0830*/  @!P0 BRA `(.L_x_6) ;  /* 0x0000000000288947 */ /* 0x006fea0003800000 */
[----:B------:R-:W0:Y:S02]  /*0840*/  LDC R9, c[0x0][0x634] ;  /* 0x00018d00ff097b82 */ /* 0x000e240000000800 */
[----:B0-----:R-:W-:-:S05]  /*0850*/  IADD3 R9, P0, R16, R9, RZ ;  /* 0x0000000910097210 */ /* 0x001fca0007f1e0ff */
[----:B------:R-:W-:-:S04]  /*0860*/  IMAD.X R11, RZ, RZ, R17, P0 ;  /* 0x000000ffff0b7224 */ /* 0x000fc800000e0611 */
[----:B------:R-:W-:-:S04]  /*0870*/  IMAD.WIDE.U32 R4, R11, R12, RZ ;  /* 0x0000000c0b047225 */ /* 0x000fc800078e00ff */
[----:B------:R-:W-:-:S04]  /*0880*/  IMAD.WIDE.U32 R6, P0, R9, R13, R4 ;  /* 0x0000000d09067225 */ /* 0x000fc80007800004 */
[----:B------:R-:W-:-:S04]  /*0890*/  IMAD.WIDE.U32 R4, R9, R12, RZ ;  /* 0x0000000c09047225 */ /* 0x000fc800078e00ff */
[----:B------:R-:W-:Y:S01]  /*08a0*/  IMAD.X R9, RZ, RZ, RZ, P0 ;  /* 0x000000ffff097224 */ /* 0x000fe200000e06ff */
[----:B------:R-:W-:Y:S01]  /*08b0*/  IADD3 RZ, P0, R5, R6, RZ ;  /* 0x0000000605ff7210 */ /* 0x000fe20007f1e0ff */
[----:B------:R-:W-:-:S04]  /*08c0*/  IMAD.MOV.U32 R8, RZ, RZ, R7 ;  /* 0x000000ffff087224 */ /* 0x000fc800078e0007 */
[----:B------:R-:W-:-:S08]  /*08d0*/  IMAD.WIDE.U32.X R4, R11, R13, R8, P0 ;  /* 0x0000000d0b047225 */ /* 0x000fd000000e0408 */
.L_x_6:
[-CC-:B------:R-:W-:Y:S01]  /*08e0*/  SHF.R.U64 R24, R4, R10.reuse, R5.reuse ;  /* 0x0000000a04187219 */ /* 0x180fe20000001205 */
[----:B------:R-:W0:Y:S01]  /*08f0*/  LDC R8, c[0x0][0x618] ;  /* 0x00018600ff087b82 */ /* 0x000e220000000800 */
[----:B------:R-:W-:Y:S01]  /*0900*/  SHF.R.U32.HI R4, RZ, R10, R5 ;  /* 0x0000000aff047219 */ /* 0x000fe20000011605 */
[----:B------:R-:W-:Y:S01]  /*0910*/  ULDC UR4, c[0x0][0x150] ;  /* 0x0000540000047ab9 */ /* 0x000fe20000000800 */
[----:B------:R-:W-:Y:S01]  /*0920*/  IADD3 R9, P0, RZ, -R24, RZ ;  /* 0x80000018ff097210 */ /* 0x000fe20007f1e0ff */
[----:B------:R-:W-:Y:S01]  /*0930*/  IMAD.MOV.U32 R5, RZ, RZ, R17 ;  /* 0x000000ffff057224 */ /* 0x000fe200078e0011 */
[----:B------:R-:W-:-:S03]  /*0940*/  I2FP.F32.U32 R3, R2 ;  /* 0x0000000200037245 */ /* 0x000fc60000201000 */
[----:B------:R-:W1:Y:S01]  /*0950*/  LDC.64 R18, c[0x0][0x640] ;  /* 0x00019000ff127b82 */ /* 0x000e620000000a00 */
[----:B------:R-:W-:Y:S02]  /*0960*/  IMAD.X R11, RZ, RZ, ~R4, P0 ;  /* 0x000000ffff0b7224 */ /* 0x000fe400000e0e04 */
[----:B------:R-:W-:Y:S01]  /*0970*/  FMUL R3, R3, UR4 ;  /* 0x0000000403037c20 */ /* 0x000fe20008400000 */
[----:B------:R-:W-:Y:S01]  /*0980*/  IMAD.MOV.U32 R4, RZ, RZ, R16 ;  /* 0x000000ffff047224 */ /* 0x000fe200078e0010 */
[----:B------:R-:W-:Y:S01]  /*0990*/  ULDC UR4, c[0x0][0x154] ;  /* 0x0000550000047ab9 */ /* 0x000fe20000000800 */
[-C--:B------:R-:W-:Y:S02]  /*09a0*/  IMAD R6, R11, R14.reuse, RZ ;  /* 0x0000000e0b067224 */ /* 0x080fe400078e02ff */
[C---:B------:R-:W-:Y:S01]  /*09b0*/  IMAD.WIDE.U32 R4, R9.reuse, R14, R4 ;  /* 0x0000000e09047225 */ /* 0x040fe200078e0004 */
[----:B------:R-:W2:Y:S01]  /*09c0*/  LDC R10, c[0x0][0x608] ;  /* 0x00018200ff0a7b82 */ /* 0x000ea20000000800 */
[----:B------:R-:W3:Y:S02]  /*09d0*/  F2I.U32.TRUNC.NTZ R3, R3 ;  /* 0x0000000300037305 */ /* 0x000ee4000020f000 */
[----:B------:R-:W-:-:S04]  /*09e0*/  IMAD R9, R9, R15, R6 ;  /* 0x0000000f09097224 */ /* 0x000fc800078e0206 */
[----:B------:R-:W-:Y:S01]  /*09f0*/  IMAD.IADD R5, R5, 0x1, R9 ;  /* 0x0000000105057824 */ /* 0x000fe200078e0209 */
[----:B------:R-:W4:Y:S01]  /*0a00*/  LDC R7, c[0x0][0x144] ;  /* 0x00005100ff077b82 */ /* 0x000f220000000800 */
[----:B------:R-:W-:-:S03]  /*0a10*/  IMAD.MOV.U32 R9, RZ, RZ, 0x1 ;  /* 0x00000001ff097424 */ /* 0x000fc600078e00ff */
[----:B0-----:R-:W-:Y:S02]  /*0a20*/  SHF.R.U64 R12, R4, R8, R5 ;  /* 0x00000008040c7219 */ /* 0x001fe40000001205 */
[----:B------:R-:W-:Y:S02]  /*0a30*/  I2FP.F32.U32 R4, R0 ;  /* 0x0000000000047245 */ /* 0x000fe40000201000 */
[----:B------:R-:W0:Y:S01]  /*0a40*/  LDC R14, c[0x0][0x658] ;  /* 0x00019600ff0e7b82 */ /* 0x000e220000000800 */
[----:B-1----:R-:W-:Y:S01]  /*0a50*/  ISETP.NE.U32.AND P0, PT, R18, RZ, PT ;  /* 0x000000ff1200720c */ /* 0x002fe20003f05070 */
[----:B---3--:R-:W-:Y:S02]  /*0a60*/  IMAD.MOV R6, RZ, RZ, -R3 ;  /* 0x000000ffff067224 */ /* 0x008fe400078e0a03 */
[----:B------:R-:W-:Y:S01]  /*0a70*/  FMUL R4, R4, UR4 ;  /* 0x0000000404047c20 */ /* 0x000fe20008400000 */
[----:B------:R-:W-:Y:S01]  /*0a80*/  SHF.R.U32.HI R3, RZ, R8, R5 ;  /* 0x00000008ff037219 */ /* 0x000fe20000011605 */
[----:B------:R-:W-:Y:S01]  /*0a90*/  IMAD.MOV.U32 R5, RZ, RZ, -0x1 ;  /* 0xffffffffff057424 */ /* 0x000fe200078e00ff */
[----:B------:R-:W-:Y:S01]  /*0aa0*/  ISETP.NE.AND.EX P0, PT, R19, RZ, PT, P0 ;  /* 0x000000ff1300720c */ /* 0x000fe20003f05300 */
[----:B------:R1:W3:Y:S01]  /*0ab0*/  F2I.U32.TRUNC.NTZ R11, R4 ;  /* 0x00000004000b7305 */ /* 0x0002e2000020f000 */
[----:B------:R-:W1:Y:S01]  /*0ac0*/  LDC R13, c[0x0][0x148] ;  /* 0x00005200ff0d7b82 */ /* 0x000e620000000800 */
[----:B--2---:R-:W-:-:S02]  /*0ad0*/  SHF.R.U64 R23, R12, R10, R3 ;  /* 0x0000000a0c177219 */ /* 0x004fc40000001203 */
[----:B------:R-:W-:-:S05]  /*0ae0*/  SHF.R.U32.HI R3, RZ, R10, R3 ;  /* 0x0000000aff037219 */ /* 0x000fca0000011603 */
[----:B------:R-:W2:Y:S01]  /*0af0*/  LDC R17, c[0x0][0x600] ;  /* 0x00018000ff117b82 */ /* 0x000ea20000000800 */
[----:B----4-:R-:W-:-:S07]  /*0b00*/  IMAD R8, R7, R6, R2 ;  /* 0x0000000607087224 */ /* 0x010fce00078e0202 */
[----:B------:R-:W4:Y:S01]  /*0b10*/  LDC R16, c[0x0][0x648] ;  /* 0x00019200ff107b82 */ /* 0x000f220000000800 */
[-C--:B0-----:R-:W-:Y:S02]  /*0b20*/  SHF.L.U32 R2, R5, R14.reuse, RZ ;  /* 0x0000000e05027219 */ /* 0x081fe400000006ff */
[--C-:B------:R-:W-:Y:S02]  /*0b30*/  SHF.R.U64 R22, R23, R14, R3.reuse ;  /* 0x0000000e17167219 */ /* 0x100fe40000001203 */
[----:B------:R-:W-:Y:S02]  /*0b40*/  LOP3.LUT R10, RZ, R2, RZ, 0x33, !PT ;  /* 0x00000002ff0a7212 */ /* 0x000fe400078e33ff */
[-C--:B------:R-:W-:Y:S01]  /*0b50*/  SHF.R.U32.HI R3, RZ, R14.reuse, R3 ;  /* 0x0000000eff037219 */ /* 0x080fe20000011603 */
[----:B------:R-:W0:Y:S01]  /*0b60*/  LDC R21, c[0x0][0x638] ;  /* 0x00018e00ff157b82 */ /* 0x000e220000000800 */
[----:B------:R-:W-:Y:S01]  /*0b70*/  SHF.L.U32 R9, R9, R14, RZ ;  /* 0x0000000e09097219 */ /* 0x000fe200000006ff */
[----:B------:R-:W-:-:S06]  /*0b80*/  IMAD.MOV.U32 R2, RZ, RZ, R22 ;  /* 0x000000ffff027224 */ /* 0x000fcc00078e0016 */
[----:B------:R-:W0:Y:S01]  /*0b90*/  LDC R20, c[0x0][0x610] ;  /* 0x00018400ff147b82 */ /* 0x000e220000000800 */
[----:B-1-3--:R-:W-:Y:S05]  /*0ba0*/  @!P0 BRA `(.L_x_7) ;  /* 0x0000000000288947 */ /* 0x00afea0003800000 */
[----:B------:R-:W1:Y:S02]  /*0bb0*/  LDC R7, c[0x0][0x64c] ;  /* 0x00019300ff077b82 */ /* 0x000e640000000800 */
[----:B-1----:R-:W-:-:S05]  /*0bc0*/  IADD3 R7, P0, R22, R7, RZ ;  /* 0x0000000716077210 */ /* 0x002fca0007f1e0ff */
        /* <DEDUP_REMOVED lines=8> */
.L_x_7:
[----:B----4-:R-:W-:Y:S01]  /*0c50*/  SHF.R.U64 R2, R2, R16, R3 ;  /* 0x0000001002027219 */ /* 0x010fe20000001203 */
[----:B--2---:R-:W-:Y:S01]  /*0c60*/  VIADD R3, R17, 0xffffffff ;  /* 0xffffffff11037836 */ /* 0x004fe20000000000 */
[----:B------:R-:W-:Y:S01]  /*0c70*/  LOP3.LUT R10, R23, R10, RZ, 0xc0, !PT ;  /* 0x0000000a170a7212 */ /* 0x000fe200078ec0ff */
[----:B------:R-:W-:Y:S01]  /*0c80*/  IMAD.MOV R11, RZ, RZ, -R11 ;  /* 0x000000ffff0b7224 */ /* 0x000fe200078e0a0b */
[----:B------:R-:W-:Y:S01]  /*0c90*/  R2UR UR22, R24 ;  /* 0x00000000181672ca */ /* 0x000fe200000e0000 */
[----:B------:R-:W-:Y:S01]  /*0ca0*/  IMAD.MOV R4, RZ, RZ, -R2 ;  /* 0x000000ffff047224 */ /* 0x000fe200078e0a02 */
[----:B------:R-:W-:Y:S01]  /*0cb0*/  LOP3.LUT R3, R12, R3, RZ, 0xc0, !PT ;  /* 0x000000030c037212 */ /* 0x000fe200078ec0ff */
[----:B------:R-:W-:Y:S02]  /*0cc0*/  @P2 IMAD R8, R13, R11, R0 ;  /* 0x0000000b0d082224 */ /* 0x000fe400078e0200 */
[----:B------:R-:W-:Y:S02]  /*0cd0*/  IMAD R9, R9, R2, R10 ;  /* 0x0000000209097224 */ /* 0x000fe400078e020a */
[----:B0-----:R-:W-:-:S02]  /*0ce0*/  IMAD R0, R4, R21, R22 ;  /* 0x0000001504007224 */ /* 0x001fc400078e0216 */
[----:B------:R-:W-:Y:S02]  /*0cf0*/  IMAD R8, R9, R20, R8 ;  /* 0x0000001409087224 */ /* 0x000fe400078e0208 */
[----:B------:R-:W-:Y:S02]  /*0d00*/  IMAD R3, R0, R17, R3 ;  /* 0x0000001100037224 */ /* 0x000fe400078e0203 */
[----:B------:R-:W-:-:S03]  /*0d10*/  IMAD.MOV.U32 R4, RZ, RZ, 0x1 ;  /* 0x00000001ff047424 */ /* 0x000fc600078e00ff */
[----:B------:R-:W-:Y:S02]  /*0d20*/  SEL R2, R3, R8, !P2 ;  /* 0x0000000803027207 */ /* 0x000fe40005000000 */
[----:B------:R-:W-:-:S03]  /*0d30*/  SEL R0, R8, R3, !P2 ;  /* 0x0000000308007207 */ /* 0x000fc60005000000 */
[----:B------:R0:W-:Y:S04]  /*0d40*/  STL [R1+0x80], R2 ;  /* 0x0000800201007387 */ /* 0x0001e80000100800 */
[----:B------:R0:W-:Y:S02]  /*0d50*/  STL [R1+0x84], R0 ;  /* 0x0000840001007387 */ /* 0x0001e40000100800 */
.L_x_5:
[----:B------:R-:W-:-:S08]  /*0d60*/  NOP ;  /* 0x0000000000007918 */ /* 0x000fd00000000000 */
[----:B------:R-:W1:Y:S02]  /*0d70*/  USETMAXREG.TRY_ALLOC.CTAPOOL UP0, 0xe8 ;  /* 0x000000e8000079c8 */ /* 0x000e640008000600 */
[----:B-1----:R-:W-:-:S13]  /*0d80*/  PLOP3.LUT P0, PT, PT, PT, UP0, 0x80, 0x0 ;  /* 0x000000000000781c */ /* 0x002fda0003f0f008 */
[----:B------:R-:W-:Y:S05]  /*0d90*/  @!P0 BRA `(.L_x_5) ;  /* 0xfffffffc00f08947 */ /* 0x000fea000383ffff */
[----:B------:R-:W-:Y:S01]  /*0da0*/  ULDC.64 UR4, c[0x0][0x598] ;  /* 0x0001660000047ab9 */ /* 0x000fe20000000a00 */
[----:B------:R-:W-:Y:S01]  /*0db0*/  ULDC.64 UR16, c[0x0][0x208] ;  /* 0x0000820000107ab9 */ /* 0x000fe20000000a00 */
[----:B------:R-:W-:-:S04]  /*0dc0*/  ISETP.NE.U32.AND P0, PT, RZ, UR4, PT ;  /* 0x00000004ff007c0c */ /* 0x000fc8000bf05070 */
[----:B------:R-:W-:-:S13]  /*0dd0*/  ISETP.NE.AND.EX P0, PT, RZ, UR5, PT, P0 ;  /* 0x00000005ff007c0c */ /* 0x000fda000bf05300 */
[----:B------:R-:W-:Y:S05]  /*0de0*/  @!P0 BRA `(.L_x_8) ;  /* 0x0000000000208947 */ /* 0x000fea0003800000 */
[----:B0-----:R-:W0:Y:S02]  /*0df0*/  LDC.64 R2, c[0x0][0x598] ;  /* 0x00016600ff027b82 */ /* 0x001e240000000a00 */
[----:B0-----:R-:W2:Y:S02]  /*0e00*/  LDG.E.64 R2, desc[UR16][R2.64] ;  /* 0x0000001002027981 */ /* 0x001ea4000c1e1b00 */
[----:B--2---:R-:W-:-:S04]  /*0e10*/  ISETP.NE.U32.AND P0, PT, R2, RZ, PT ;  /* 0x000000ff0200720c */ /* 0x004fc80003f05070 */
[----:B------:R-:W-:-:S13]  /*0e20*/  ISETP.NE.AND.EX P0, PT, R3, RZ, PT, P0 ;  /* 0x000000ff0300720c */ /* 0x000fda0003f05300 */
[----:B------:R-:W-:Y:S05]  /*0e30*/  @!P0 BRA `(.L_x_8) ;  /* 0x00000000000c8947 */ /* 0x000fea0003800000 */
[----:B------:R-:W2:Y:S02]  /*0e40*/  LD.E R2, desc[UR16][R2.64] ;  /* 0x0000001002027980 */ /* 0x000ea4000c101900 */
[----:B--2---:R-:W-:Y:S01]  /*0e50*/  R2UR UR20, R2 ;  /* 0x00000000021472ca */ /* 0x004fe200000e0000 */
[----:B------:R-:W-:-:S14]  /*0e60*/  BRA `(.L_x_9) ;  /* 0x0000000000247947 */ /* 0x000fdc0003800000 */
.L_x_8:
[----:B------:R-:W-:Y:S02]  /*0e70*/  ULDC.64 UR4, c[0x0][0x588] ;  /* 0x0001620000047ab9 */ /* 0x000fe40000000a00 */
[----:B------:R-:W-:-:S04]  /*0e80*/  ISETP.NE.U32.AND P0, PT, RZ, UR4, PT ;  /* 0x00000004ff007c0c */ /* 0x000fc8000bf05070 */
[----:B------:R-:W-:-:S13]  /*0e90*/  ISETP.NE.AND.EX P0, PT, RZ, UR5, PT, P0 ;  /* 0x00000005ff007c0c */ /* 0x000fda000bf05300 */
[----:B------:R-:W-:Y:S05]  /*0ea0*/  @!P0 BRA `(.L_x_10) ;  /* 0x0000000000108947 */ /* 0x000fea0003800000 */
[----:B0-----:R-:W0:Y:S02]  /*0eb0*/  LDC.64 R2, c[0x0][0x588] ;  /* 0x00016200ff027b82 */ /* 0x001e240000000a00 */
[----:B0-----:R-:W2:Y:S02]  /*0ec0*/  LDG.E R2, desc[UR16][R2.64] ;  /* 0x0000001002027981 */ /* 0x001ea4000c1e1900 */
[----:B--2---:R-:W-:Y:S01]  /*0ed0*/  R2UR UR20, R2 ;  /* 0x00000000021472ca */ /* 0x004fe200000e0000 */
[----:B------:R-:W-:-:S14]  /*0ee0*/  BRA `(.L_x_9) ;  /* 0x0000000000047947 */ /* 0x000fdc0003800000 */
.L_x_10:
[----:B------:R-:W-:-:S05]  /*0ef0*/  ULDC UR20, c[0x0][0x580] ;  /* 0x0001600000147ab9 */ /* 0x000fca0000000800 */
.L_x_9:
[----:B------:R-:W-:Y:S02]  /*0f00*/  ULDC.64 UR4, c[0x0][0x5a0] ;  /* 0x0001680000047ab9 */ /* 0x000fe40000000a00 */
        /* <DEDUP_REMOVED lines=11> */
.L_x_11:
        /* <DEDUP_REMOVED lines=8> */
.L_x_13:
[----:B------:R-:W-:-:S05]  /*1040*/  ULDC UR19, c[0x0][0x584] ;  /* 0x0001610000137ab9 */ /* 0x000fca0000000800 */
.L_x_12:
[----:B------:R-:W-:-:S13]  /*1050*/  LOP3.LUT P0, RZ, R4, 0xff, RZ, 0xc0, !PT ;  /* 0x000000ff04ff7812 */ /* 0x000fda000780c0ff */
[----:B------:R-:W-:Y:S05]  /*1060*/  @!P0 EXIT ;  /* 0x000000000000894d */ /* 0x000fea0003800000 */
[----:B------:R-:W-:Y:S01]  /*1070*/  ULDC UR4, c[0x0][0x28c] ;  /* 0x0000a30000047ab9 */ /* 0x000fe20000000800 */
[----:B------:R-:W-:Y:S02]  /*1080*/  ULOP3.LUT UR21, UR13, 0x1, URZ, 0xfc, !UPT ;  /* 0x000000010d157892 */ /* 0x000fe4000f8efc3f */
[----:B------:R-:W-:-:S04]  /*1090*/  UIADD3 UR4, UR4, 0x3f, URZ ;  /* 0x0000003f04047890 */ /* 0x000fc8000fffe03f */
[----:B------:R-:W-:-:S04]  /*10a0*/  USHF.R.S32.HI UR5, URZ, 0x1f, UR4 ;  /* 0x0000001f3f057899 */ /* 0x000fc80008011404 */
[----:B------:R-:W-:-:S03]  /*10b0*/  ULEA.HI UR5, UR5, UR4, URZ, 0x6 ;  /* 0x0000000405057291 */ /* 0x000fc6000f8f303f */
[----:B------:R-:W-:Y:S01]  /*10c0*/  UMOV UR4, URZ ;  /* 0x0000003f00047c82 */ /* 0x000fe20008000000 */
[----:B------:R-:W-:-:S03]  /*10d0*/  USHF.R.S32.HI UR12, URZ, 0x6, UR5 ;  /* 0x000000063f0c7899 */ /* 0x000fc60008011405 */
[----:B------:R-:W-:-:S09]  /*10e0*/  UMOV UR5, URZ ;  /* 0x0000003f00057c82 */ /* 0x000fd20008000000 */
.L_x_294:
[----:B0-----:R-:W0:Y:S01]  /*10f0*/  S2R R0, SR_TID.X ;  /* 0x0000000000007919 */ /* 0x001e220000002100 */
[----:B-1----:R-:W1:Y:S01]  /*1100*/  S2UR UR11, SR_CgaCtaId ;  /* 0x00000000000b79c3 */ /* 0x002e620000008800 */
[----:B------:R-:W-:Y:S01]  /*1110*/  UMOV UR14, 0x400 ;  /* 0x00000400000e7882 */ /* 0x000fe20000000000 */
[----:B------:R-:W-:Y:S01]  /*1120*/  UMOV UR6, URZ ;  /* 0x0000003f00067c82 */ /* 0x000fe20008000000 */
[----:B------:R-:W-:Y:S01]  /*1130*/  STL [R1+0x74], RZ ;  /* 0x000074ff01007387 */ /* 0x000fe20000100800 */
[----:B------:R-:W-:Y:S01]  /*1140*/  UMOV UR7, URZ ;  /* 0x0000003f00077c82 */ /* 0x000fe20008000000 */
[----:B------:R-:W-:Y:S01]  /*1150*/  UMOV UR8, URZ ;  /* 0x0000003f00087c82 */ /* 0x000fe20008000000 */
[----:B------:R-:W-:Y:S01]  /*1160*/  UMOV UR18, UR5 ;  /* 0x0000000500127c82 */ /* 0x000fe20008000000 */
[----:B------:R-:W-:Y:S01]  /*1170*/  STL [R1+0x70], RZ ;  /* 0x000070ff01007387 */ /* 0x000fe20000100800 */
[----:B--2---:R-:W2:Y:S01]  /*1180*/  LDC R2, c[0x0][0x28c] ;  /* 0x0000a300ff027b82 */ /* 0x004ea20000000800 */
[----:B------:R-:W-:-:S02]  /*1190*/  CS2R R4, SRZ ;  /* 0x0000000000047805 */ /* 0x000fc4000001ff00 */
[----:B------:R-:W-:Y:S01]  /*11a0*/  CS2R R6, SRZ ;  /* 0x0000000000067805 */ /* 0x000fe2000001ff00 */
[----:B------:R-:W-:Y:S01]  /*11b0*/  STL [R1+0x6c], RZ ;  /* 0x00006cff01007387 */ /* 0x000fe20000100800 */
[----:B------:R-:W-:Y:S02]  /*11c0*/  CS2R R8, SRZ ;  /* 0x0000000000087805 */ /* 0x000fe4000001ff00 */
[----:B------:R-:W-:Y:S02]  /*11d0*/  CS2R R10, SRZ ;  /* 0x00000000000a7805 */ /* 0x000fe4000001ff00 */
[----:B------:R-:W-:Y:S01]  /*11e0*/  CS2R R12, SRZ ;  /* 0x00000000000c7805 */ /* 0x000fe2000001ff00 */
[----:B------:R-:W-:Y:S01]  /*11f0*/  STL [R1+0x68], RZ ;  /* 0x000068ff01007387 */ /* 0x000fe20000100800 */
[----:B------:R-:W-:Y:S02]  /*1200*/  CS2R R14, SRZ ;  /* 0x00000000000e7805 */ /* 0x000fe4000001ff00 */
[----:B------:R-:W-:-:S02]  /*1210*/  CS2R R16, SRZ ;  /* 0x0000000000107805 */ /* 0x000fc4000001ff00 */
[----:B------:R-:W-:Y:S01]  /*1220*/  CS2R R18, SRZ ;  /* 0x0000000000127805 */ /* 0x000fe2000001ff00 */
[----:B------:R-:W-:Y:S01]  /*1230*/  STL [R1+0x64], RZ ;  /* 0x000064ff01007387 */ /* 0x000fe20000100800 */
[----:B------:R-:W-:Y:S02]  /*1240*/  CS2R R20, SRZ ;  /* 0x0000000000147805 */ /* 0x000fe4000001ff00 */
[----:B------:R-:W-:Y:S02]  /*1250*/  CS2R R22, SRZ ;  /* 0x0000000000167805 */ /* 0x000fe4000001ff00 */
[----:B------:R-:W-:Y:S01]  /*1260*/  CS2R R152, SRZ ;  /* 0x0000000000987805 */ /* 0x000fe2000001ff00 */
[----:B------:R-:W-:Y:S01]  /*1270*/  STL [R1+0x60], RZ ;  /* 0x000060ff01007387 */ /* 0x000fe20000100800 */
[----:B-1----:R-:W-:Y:S01]  /*1280*/  ULEA UR14, UR11, UR14, 0x18 ;  /* 0x0000000e0b0e7291 */ /* 0x002fe2000f8ec03f */
[----:B------:R-:W-:Y:S02]  /*1290*/  CS2R R154, SRZ ;  /* 0x00000000009a7805 */ /* 0x000fe4000001ff00 */
[----:B------:R-:W-:Y:S01]  /*12a0*/  CS2R R156, SRZ ;  /* 0x00000000009c7805 */ /* 0x000fe2000001ff00 */
[----:B------:R-:W-:Y:S01]  /*12b0*/  STL [R1+0x5c], RZ ;  /* 0x00005cff01007387 */ /* 0x000fe20000100800 */
[----:B------:R-:W-:-:S02]  /*12c0*/  CS2R R158, SRZ ;  /* 0x00000000009e7805 */ /* 0x000fc4000001ff00 */
[----:B------:R-:W-:Y:S02]  /*12d0*/  CS2R R160, SRZ ;  /* 0x0000000000a07805 */ /* 0x000fe4000001ff00 */
[----:B------:R-:W-:Y:S02]  /*12e0*/  CS2R R162, SRZ ;  /* 0x0000000000a27805 */ /* 0x000fe4000001ff00 */
[----:B0-----:R-:W-:Y:S01]  /*12f0*/  LOP3.LUT R0, R0, 0x80, RZ, 0xc0, !PT ;  /* 0x0000008000007812 */ /* 0x001fe200078ec0ff */
[----:B------:R-:W-:Y:S01]  /*1300*/  STL [R1+0x58], RZ ;  /* 0x000058ff01007387 */ /* 0x000fe20000100800 */
[----:B--2---:R-:W-:Y:S02]  /*1310*/  ISETP.GE.AND P0, PT, R2, 0x1, PT ;  /* 0x000000010200780c */ /* 0x004fe40003f06270 */
[----:B------:R-:W-:Y:S02]  /*1320*/  CS2R R2, SRZ ;  /* 0x0000000000027805 */ /* 0x000fe4000001ff00 */
[----:B------:R-:W-:Y:S01]  /*1330*/  SHF.R.U32.HI R0, RZ, 0x7, R0 ;  /* 0x00000007ff007819 */ /* 0x000fe20000011600 */
[----:B------:R-:W-:Y:S01]  /*1340*/  STL [R1+0x54], RZ ;  /* 0x000054ff01007387 */ /* 0x000fe20000100800 */
[----:B------:R-:W-:-:S02]  /*1350*/  CS2R R164, SRZ ;  /* 0x0000000000a47805 */ /* 0x000fc4000001ff00 */
[----:B------:R-:W-:Y:S02]  /*1360*/  CS2R R166, SRZ ;  /* 0x0000000000a67805 */ /* 0x000fe4000001ff00 */
[----:B------:R-:W-:Y:S01]  /*1370*/  CS2R R168, SRZ ;  /* 0x0000000000a87805 */ /* 0x000fe2000001ff00 */
[----:B------:R-:W-:Y:S01]  /*1380*/  STL [R1+0x50], RZ ;  /* 0x000050ff01007387 */ /* 0x000fe20000100800 */
[----:B------:R-:W-:Y:S02]  /*1390*/  CS2R R170, SRZ ;  /* 0x0000000000aa7805 */ /* 0x000fe4000001ff00 */
[----:B------:R-:W-:Y:S02]  /*13a0*/  CS2R R172, SRZ ;  /* 0x0000000000ac7805 */ /* 0x000fe4000001ff00 */
[----:B------:R-:W-:Y:S01]  /*13b0*/  CS2R R174, SRZ ;  /* 0x0000000000ae7805 */ /* 0x000fe2000001ff00 */
[----:B------:R-:W0:Y:S01]  /*13c0*/  SHFL.IDX PT, R0, R0, RZ, 0x1f ;  /* 0x00001fff00007589 */ /* 0x000e2200000e0000 */
[----:B------:R-:W-:-:S02]  /*13d0*/  CS2R R176, SRZ ;  /* 0x0000000000b07805 */ /* 0x000fc4000001ff00 */
[----:B------:R-:W-:Y:S02]  /*13e0*/  CS2R R178, SRZ ;  /* 0x0000000000b27805 */ /* 0x000fe4000001ff00 */
[----:B------:R-:W-:Y:S01]  /*13f0*/  CS2R R180, SRZ ;  /* 0x0000000000b47805 */ /* 0x000fe2000001ff00 */
[----:B------:R1:W-:Y:S01]  /*1400*/  STL [R1+0x4c], RZ ;  /* 0x00004cff01007387 */ /* 0x0003e20000100800 */
[----:B------:R-:W-:Y:S02]  /*1410*/  CS2R R182, SRZ ;  /* 0x0000000000b67805 */ /* 0x000fe4000001ff00 */
[----:B------:R-:W-:Y:S02]  /*1420*/  CS2R R184, SRZ ;  /* 0x0000000000b87805 */ /* 0x000fe4000001ff00 */
[----:B------:R-:W-:Y:S01]  /*1430*/  CS2R R186, SRZ ;  /* 0x0000000000ba7805 */ /* 0x000fe2000001ff00 */
[----:B------:R1:W-:Y:S01]  /*1440*/  STL [R1+0x48], RZ ;  /* 0x000048ff01007387 */ /* 0x0003e20000100800 */
        /* <DEDUP_REMOVED lines=14> */
[----:B------:R-:W-:Y:S02]  /*1530*/  CS2R R210, SRZ ;  /* 0x0000000000d27805 */ /* 0x000fe4000001ff00 */
[----:B0-----:R-:W-:Y:S01]  /*1540*/  R2UR UR9, R0 ;  /* 0x00000000000972ca */ /* 0x001fe200000e0000 */
[----:B------:R1:W-:Y:S01]  /*1550*/  STL [R1+0x38], RZ ;  /* 0x000038ff01007387 */ /* 0x0003e20000100800 */
[----:B------:R-:W-:Y:S01]  /*1560*/  IMAD.MOV.U32 R0, RZ, RZ, RZ ;  /* 0x000000ffff007224 */ /* 0x000fe200078e00ff */
[----:B------:R-:W-:-:S02]  /*1570*/  CS2R R212, SRZ ;  /* 0x0000000000d47805 */ /* 0x000fc4000001ff00 */
[----:B------:R-:W-:Y:S01]  /*1580*/  CS2R R214, SRZ ;  /* 0x0000000000d67805 */ /* 0x000fe2000001ff00 */
[----:B------:R1:W-:Y:S01]  /*1590*/  STL [R1+0x34], RZ ;  /* 0x000034ff01007387 */ /* 0x0003e20000100800 */
[----:B------:R-:W-:Y:S02]  /*15a0*/  CS2R R216, SRZ ;  /* 0x0000000000d87805 */ /* 0x000fe4000001ff00 */
[----:B------:R-:W-:Y:S02]  /*15b0*/  CS2R R218, SRZ ;  /* 0x0000000000da7805 */ /* 0x000fe4000001ff00 */
[----:B------:R-:W-:Y:S01]  /*15c0*/  CS2R R220, SRZ ;  /* 0x0000000000dc7805 */ /* 0x000fe2000001ff00 */
[----:B------:R1:W-:Y:S01]  /*15d0*/  STL [R1+0x30], RZ ;  /* 0x000030ff01007387 */ /* 0x0003e20000100800 */
[----:B------:R-:W-:Y:S02]  /*15e0*/  CS2R R222, SRZ ;  /* 0x0000000000de7805 */ /* 0x000fe4000001ff00 */
[----:B------:R-:W-:Y:S01]  /*15f0*/  CS2R R224, SRZ ;  /* 0x0000000000e07805 */ /* 0x000fe2000001ff00 */
[----:B------:R-:W-:Y:S01]  /*1600*/  IMAD.MOV.U32 R226, RZ, RZ, RZ ;  /* 0x000000ffffe27224 */ /* 0x000fe200078e00ff */
[----:B------:R1:W-:Y:S01]  /*1610*/  STL [R1+0x2c], RZ ;  /* 0x00002cff01007387 */ /* 0x0003e20000100800 */
[----:B------:R-:W-:Y:S01]  /*1620*/  ULEA.HI UR10, UR9, UR9, URZ, 0x1 ;  /* 0x00000009090a7291 */ /* 0x000fe2000f8f083f */
[----:B------:R-:W-:Y:S01]  /*1630*/  IMAD.U32 R227, RZ, RZ, UR4 ;  /* 0x00000004ffe37e24 */ /* 0x000fe2000f8e00ff */
[----:B------:R-:W-:Y:S01]  /*1640*/  CS2R R24, SRZ ;  /* 0x0000000000187805 */ /* 0x000fe2000001ff00 */
[----:B------:R1:W-:Y:S01]  /*1650*/  STL [R1+0x28], RZ ;  /* 0x000028ff01007387 */ /* 0x0003e20000100800 */
[----:B------:R-:W-:Y:S01]  /*1660*/  ULOP3.LUT UR10, UR10, 0xffffe, URZ, 0xc0, !UPT ;  /* 0x000ffffe0a0a7892 */ /* 0x000fe2000f8ec03f */
[----:B------:R-:W-:-:S02]  /*1670*/  CS2R R26, SRZ ;  /* 0x00000000001a7805 */ /* 0x000fc4000001ff00 */
[----:B------:R-:W-:Y:S01]  /*1680*/  CS2R R28, SRZ ;  /* 0x00000000001c7805 */ /* 0x000fe2000001ff00 */
[----:B------:R1:W-:Y:S01]  /*1690*/  STL [R1+0x24], RZ ;  /* 0x000024ff01007387 */ /* 0x0003e20000100800 */
[----:B------:R-:W-:Y:S01]  /*16a0*/  UIADD3 UR10, UR9, -UR10, URZ ;  /* 0x8000000a090a7290 */ /* 0x000fe2000fffe03f */
[----:B---34-:R-:W-:Y:S02]  /*16b0*/  CS2R R30, SRZ ;  /* 0x00000000001e7805 */ /* 0x018fe4000001ff00 */
[----:B------:R-:W-:Y:S01]  /*16c0*/  CS2R R32, SRZ ;  /* 0x0000000000207805 */ /* 0x000fe2000001ff00 */
[----:B------:R1:W-:Y:S01]  /*16d0*/  STL [R1+0x20], RZ ;  /* 0x000020ff01007387 */ /* 0x0003e20000100800 */
[----:B------:R-:W-:Y:S01]  /*16e0*/  ULEA UR10, UR10, UR14, 0xc ;  /* 0x0000000e0a0a7291 */ /* 0x000fe2000f8e603f */
[----:B------:R-:W-:Y:S02]  /*16f0*/  CS2R R34, SRZ ;  /* 0x0000000000227805 */ /* 0x000fe4000001ff00 */
[----:B------:R-:W-:Y:S01]  /*1700*/  CS2R R36, SRZ ;  /* 0x0000000000247805 */ /* 0x000fe2000001ff00 */
[----:B------:R1:W-:Y:S01]  /*1710*/  STL [R1+0x1c], RZ ;  /* 0x00001cff01007387 */ /* 0x0003e20000100800 */
[----:B------:R-:W-:Y:S01]  /*1720*/  UIADD3 UR10, UR10, 0x180, URZ ;  /* 0x000001800a0a7890 */ /* 0x000fe2000fffe03f */
[----:B------:R-:W-:-:S02]  /*1730*/  CS2R R38, SRZ ;  /* 0x0000000000267805 */ /* 0x000fc4000001ff00 */
[----:B------:R-:W-:Y:S01]  /*1740*/  CS2R R40, SRZ ;  /* 0x0000000000287805 */ /* 0x000fe2000001ff00 */
[----:B------:R1:W-:Y:S01]  /*1750*/  STL [R1+0x18], RZ ;  /* 0x000018ff01007387 */ /* 0x0003e20000100800 */
[----:B------:R-:W-:Y:S01]  /*1760*/  USHF.R.U32.HI UR10, URZ, 0x4, UR10 ;  /* 0x000000043f0a7899 */ /* 0x000fe2000801160a */
[----:B------:R-:W-:Y:S02]  /*1770*/  CS2R R42, SRZ ;  /* 0x00000000002a7805 */ /* 0x000fe4000001ff00 */
[----:B------:R-:W-:Y:S01]  /*1780*/  CS2R R44, SRZ ;  /* 0x00000000002c7805 */ /* 0x000fe2000001ff00 */
[----:B------:R1:W-:Y:S01]  /*1790*/  STL [R1+0x14], RZ ;  /* 0x000014ff01007387 */ /* 0x0003e20000100800 */
[----:B------:R-:W-:Y:S01]  /*17a0*/  ULOP3.LUT UR15, UR10, 0x3fff, URZ, 0xc0, !UPT ;  /* 0x00003fff0a0f7892 */ /* 0x000fe2000f8ec03f */
        /* <DEDUP_REMOVED lines=18> */
[----:B------:R1:W-:Y:S01]  /*18d0*/  STL [R1], RZ ;  /* 0x000000ff01007387 */ /* 0x0003e20000100800 */
[----:B------:R-:W-:-:S02]  /*18e0*/  CS2R R74, SRZ ;  /* 0x00000000004a7805 */ /* 0x000fc4000001ff00 */
[----:B------:R-:W-:Y:S02]  /*18f0*/  CS2R R76, SRZ ;  /* 0x00000000004c7805 */ /* 0x000fe4000001ff00 */
[----:B------:R-:W-:Y:S02]  /*1900*/  CS2R R78, SRZ ;  /* 0x00000000004e7805 */ /* 0x000fe4000001ff00 */
[----:B------:R-:W-:Y:S02]  /*1910*/  CS2R R80, SRZ ;  /* 0x0000000000507805 */ /* 0x000fe4000001ff00 */
[----:B------:R-:W-:Y:S02]  /*1920*/  CS2R R82, SRZ ;  /* 0x0000000000527805 */ /* 0x000fe4000001ff00 */
[----:B------:R-:W-:Y:S02]  /*1930*/  CS2R R84, SRZ ;  /* 0x0000000000547805 */ /* 0x000fe4000001ff00 */
        /* <DEDUP_REMOVED lines=32> */
[----:B------:R-:W-:Y:S01]  /*1b40*/  CS2R R150, SRZ ;  /* 0x0000000000967805 */ /* 0x000fe2000001ff00 */
[----:B-1----:R-:W-:Y:S06]  /*1b50*/  @!P0 BRA `(.L_x_14) ;  /* 0x0000001000688947 */ /* 0x002fec0003800000 */
[----:B------:R-:W-:-:S06]  /*1b60*/  UISETP.NE.AND UP0, UPT, UR21, 0x3, UPT ;  /* 0x000000031500788c */ /* 0x000fcc000bf05270 */
[----:B------:R-:W-:-:S13]  /*1b70*/  PLOP3.LUT P1, PT, PT, PT, UP0, 0x80, 0x0 ;  /* 0x000000000000781c */ /* 0x000fda0003f2f008 */
[----:B------:R-:W-:Y:S05]  /*1b80*/  @!P1 BRA `(.L_x_15) ;  /* 0x0000000000049947 */ /* 0x000fea0003800000 */
[----:B------:R-:W-:Y:S01]  /*1b90*/  BPT.TRAP 0x1 ;  /* 0x000000040000795c */ /* 0x000fe20000300000 */
.L_x_15:
[----:B------:R-:W-:Y:S01]  /*1ba0*/  ULEA UR6, UR5, UR14, 0x3 ;  /* 0x0000000e05067291 */ /* 0x000fe2000f8e183f */
[----:B------:R-:W-:-:S05]  /*1bb0*/  IMAD.U32 R0, RZ, RZ, UR4 ;  /* 0x00000004ff007e24 */ /* 0x000fca000f8e00ff */
[----:B------:R-:W-:-:S04]  /*1bc0*/  SHF.L.U32 R0, R0, 0x1f, RZ ;  /* 0x0000001f00007819 */ /* 0x000fc800000006ff */
[----:B------:R0:W1:Y:S01]  /*1bd0*/  SYNCS.PHASECHK.TRANS64.TRYWAIT P0, [UR6], R0 ;  /* 0x00000000ff0075a7 */ /* 0x0000620008000146 */
[----:B------:R-:W-:Y:S05]  /*1be0*/  @!P1 BRA `(.L_x_16) ;  /* 0x0000000000049947 */ /* 0x000fea0003800000 */
[----:B------:R-:W-:Y:S01]  /*1bf0*/  BPT.TRAP 0x1 ;  /* 0x000000040000795c */ /* 0x000fe20000300000 */
.L_x_16:
[----:B-1----:R-:W-:Y:S05]  /*1c00*/  @P0 BRA `(.L_x_17) ;  /* 0x0000000000080947 */ /* 0x002fea0003800000 */
[----:B------:R-:W1:Y:S02]  /*1c10*/  SYNCS.PHASECHK.TRANS64.TRYWAIT P0, [UR6], R0 ;  /* 0x00000000ff0075a7 */ /* 0x000e640008000146 */
[----:B-1----:R-:W-:Y:S05]  /*1c20*/  @!P0 BRA `(.L_x_18) ;  /* 0x000000e400b48947 */ /* 0x002fea0003800000 */
.L_x_17:
[----:B------:R-:W-:Y:S01]  /*1c30*/  UIADD3 UR6, UR14, 0x12180, URZ ;  /* 0x000121800e067890 */ /* 0x000fe2000fffe03f */
[----:B------:R-:W-:Y:S01]  /*1c40*/  WARPGROUP.ARRIVE ;  /* 0x00000000000079c5 */ /* 0x000fe20000000000 */
[----:B------:R-:W-:Y:S01]  /*1c50*/  ULOP3.LUT UR8, UR15, 0x10000, URZ, 0xfc, !UPT ;  /* 0x000100000f087892 */ /* 0x000fe2000f8efc3f */
[----:B------:R2:W-:Y:S01]  /*1c60*/  STL [R1+0x74], RZ ;  /* 0x000074ff01007387 */ /* 0x0005e20000100800 */
[----:B------:R-:W-:Y:S01]  /*1c70*/  USHF.R.U32.HI UR6, URZ, 0x4, UR6 ;  /* 0x000000043f067899 */ /* 0x000fe20008011606 */
[----:B01----:R-:W-:Y:S01]  /*1c80*/  IMAD.MOV.U32 R0, RZ, RZ, RZ ;  /* 0x000000ffff007224 */ /* 0x003fe200078e00ff */
[----:B------:R-:W-:Y:S01]  /*1c90*/  ULEA UR8, UR5, UR8, 0x9 ;  /* 0x0000000805087291 */ /* 0x000fe2000f8e483f */
[----:B------:R2:W-:Y:S01]  /*1ca0*/  STL [R1+0x70], RZ ;  /* 0x000070ff01007387 */ /* 0x0005e20000100800 */
[----:B------:R-:W-:Y:S01]  /*1cb0*/  ULOP3.LUT UR6, UR6, 0x3fff, URZ, 0xc0, !UPT ;  /* 0x00003fff06067892 */ /* 0x000fe2000f8ec03f */
[----:B------:R-:W-:Y:S01]  /*1cc0*/  CS2R R2, SRZ ;  /* 0x0000000000027805 */ /* 0x000fe2000001ff00 */
[----:B------:R-:W-:Y:S01]  /*1cd0*/  UMOV UR9, 0x80000020 ;  /* 0x8000002000097882 */ /* 0x000fe20000000000 */
[----:B------:R-:W-:Y:S01]  /*1ce0*/  UMOV UR11, 0x80000020 ;  /* 0x80000020000b7882 */ /* 0x000fe20000000000 */
[----:B------:R-:W-:Y:S01]  /*1cf0*/  ULOP3.LUT UR6, UR6, 0x10000, URZ, 0xfc, !UPT ;  /* 0x0001000006067892 */ /* 0x000fe2000f8efc3f */
[----:B------:R2:W-:Y:S01]  /*1d00*/  STL [R1+0x6c], RZ ;  /* 0x00006cff01007387 */ /* 0x0005e20000100800 */
[----:B------:R-:W-:Y:S01]  /*1d10*/  ULDC UR7, c[0x0][0x50c] ;  /* 0x0001430000077ab9 */ /* 0x000fe20000000800 */
[----:B------:R-:W-:Y:S01]  /*1d20*/  CS2R R4, SRZ ;  /* 0x0000000000047805 */ /* 0x000fe2000001ff00 */
[----:B------:R-:W-:Y:S01]  /*1d30*/  ULEA UR10, UR5, UR6, 0xa ;  /* 0x00000006050a7291 */ /* 0x000fe2000f8e503f */
[----:B------:R2:W-:Y:S01]  /*1d40*/  STL [R1+0x68], RZ ;  /* 0x000068ff01007387 */ /* 0x0005e20000100800 */
[----:B------:R-:W-:Y:S01]  /*1d50*/  UISETP.NE.AND UP0, UPT, UR7, 0x2, UPT ;  /* 0x000000020700788c */ /* 0x000fe2000bf05270 */
[----:B------:R-:W-:Y:S01]  /*1d60*/  CS2R R6, SRZ ;  /* 0x0000000000067805 */ /* 0x000fe2000001ff00 */
[----:B------:R-:W-:Y:S01]  /*1d70*/  UMOV UR6, 0x2 ;  /* 0x0000000200067882 */ /* 0x000fe20000000000 */
[----:B------:R2:W-:Y:S01]  /*1d80*/  STL [R1+0x64], RZ ;  /* 0x000064ff01007387 */ /* 0x0005e20000100800 */
[----:B------:R-:W-:Y:S01]  /*1d90*/  USEL UR7, URZ, 0x1, UP0 ;  /* 0x000000013f077887 */ /* 0x000fe20008000000 */
[----:B------:R-:W-:-:S02]  /*1da0*/  CS2R R8, SRZ ;  /* 0x0000000000087805 */ /* 0x000fc4000001ff00 */
[----:B------:R-:W-:Y:S01]  /*1db0*/  CS2R R10, SRZ ;  /* 0x00000000000a7805 */ /* 0x000fe2000001ff00 */
[----:B------:R-:W-:Y:S01]  /*1dc0*/  QGMMA.64x256x32.F32.E4M3.E4M3 R24, gdesc[UR8], RZ, !UPT ;  /* 0x03e00000081879f3 */ /* 0x000fe2000c7008ff */
[----:B------:R2:W-:Y:S01]  /*1dd0*/  STL [R1+0x60], RZ ;  /* 0x000060ff01007387 */ /* 0x0005e20000100800 */
[----:B------:R-:W-:Y:S01]  /*1de0*/  UIADD3 UR8, UR8, 0x2, URZ ;  /* 0x0000000208087890 */ /* 0x000fe2000fffe03f */
[----:B------:R-:W-:Y:S01]  /*1df0*/  ISETP.NE.AND P0, PT, RZ, UR7, PT ;  /* 0x00000007ff007c0c */ /* 0x000fe2000bf05270 */
[----:B------:R-:W-:Y:S01]  /*1e00*/  UIADD3 UR10, UR10, 0x2, URZ ;  /* 0x000000020a0a7890 */ /* 0x000fe2000fffe03f */
[----:B------:R2:W-:Y:S01]  /*1e10*/  STL [R1+0x5c], RZ ;  /* 0x00005cff01007387 */ /* 0x0005e20000100800 */
[----:B------:R-:W-:Y:S01]  /*1e20*/  UMOV UR9, 0x80000020 ;  /* 0x8000002000097882 */ /* 0x000fe20000000000 */
[----:B------:R-:W-:Y:S01]  /*1e30*/  UMOV UR11, 0x80000020 ;  /* 0x80000020000b7882 */ /* 0x000fe20000000000 */
        /* <DEDUP_REMOVED lines=58> */
[----:B------:R-:W-:-:S03]  /*21e0*/  IMAD.MOV.U32 R226, RZ, RZ, RZ ;  /* 0x000000ffffe27224 */ /* 0x000fc600078e00ff */
[----:B------:R2:W-:Y:S04]  /*21f0*/  STL [R1+0x1c], RZ ;  /* 0x00001cff01007387 */ /* 0x0005e80000100800 */
[----:B------:R2:W-:Y:S04]  /*2200*/  STL [R1+0x18], RZ ;  /* 0x000018ff01007387 */ /* 0x0005e80000100800 */
[----:B------:R2:W-:Y:S04]  /*2210*/  STL [R1+0x14], RZ ;  /* 0x000014ff01007387 */ /* 0x0005e80000100800 */
[----:B------:R2:W-:Y:S04]  /*2220*/  STL [R1+0x10], RZ ;  /* 0x000010ff01007387 */ /* 0x0005e80000100800 */
[----:B------:R2:W-:Y:S04]  /*2230*/  STL [R1+0xc], RZ ;  /* 0x00000cff01007387 */ /* 0x0005e80000100800 */
[----:B------:R2:W-:Y:S04]  /*2240*/  STL [R1+0x8], RZ ;  /* 0x000008ff01007387 */ /* 0x0005e80000100800 */
[----:B------:R2:W-:Y:S04]  /*2250*/  STL [R1+0x4], RZ ;  /* 0x000004ff01007387 */ /* 0x0005e80000100800 */
[----:B------:R2:W-:Y:S01]  /*2260*/  STL [R1], RZ ;  /* 0x000000ff01007387 */ /* 0x0005e20000100800 */
[----:B------:R-:W-:Y:S01]  /*2270*/  QGMMA.64x256x32.F32.E4M3.E4M3 R24, gdesc[UR8], R24, gsb0 ;  /* 0x03e00000081879f3 */ /* 0x000fe20008000818 */
[----:B------:R-:W-:Y:S05]  /*2280*/  @!P0 BRA `(.L_x_19) ;  /* 0x0000000800808947 */ /* 0x000fea0003800000 */
[----:B------:R-:W-:Y:S02]  /*2290*/  WARPGROUP.DEPBAR.LE gsb0, 0x0 ;  /* 0x00008000000079c5 */ /* 0x000fe40000010000 */
[----:B------:R-:W-:-:S01]  /*22a0*/  FADD R227, RZ, R122 ;  /* 0x0000007affe37221 */ /* 0x000fc20000000000 */
[----:B------:R-:W-:Y:S01]  /*22b0*/  FADD R226, RZ, R24 ;  /* 0x00000018ffe27221 */ /* 0x000fe20000000000 */
[----:B------:R-:W-:-:S01]  /*22c0*/  FADD R225, RZ, R25 ;  /* 0x00000019ffe17221 */ /* 0x000fc20000000000 */
[----:B------:R-:W-:Y:S01]  /*22d0*/  FADD R224, RZ, R26 ;  /* 0x0000001affe07221 */ /* 0x000fe20000000000 */
[----:B------:R-:W-:-:S01]  /*22e0*/  FADD R223, RZ, R27 ;  /* 0x0000001bffdf7221 */ /* 0x000fc20000000000 */
[----:B------:R0:W-:Y:S01]  /*22f0*/  STL [R1], R227 ;  /* 0x000000e301007387 */ /* 0x0001e20000100800 */
[----:B------:R-:W-:-:S01]  /*2300*/  FADD R222, RZ, R28 ;  /* 0x0000001cffde7221 */ /* 0x000fc20000000000 */
[----:B------:R-:W-:Y:S01]  /*2310*/  FADD R221, RZ, R29 ;  /* 0x0000001dffdd7221 */ /* 0x000fe20000000000 */
[----:B------:R-:W-:-:S01]  /*2320*/  FADD R220, RZ, R30 ;  /* 0x0000001effdc7221 */ /* 0x000fc20000000000 */
[----:B------:R-:W-:Y:S01]  /*2330*/  FADD R219, RZ, R31 ;  /* 0x0000001fffdb7221 */ /* 0x000fe20000000000 */
[----:B------:R-:W-:-:S01]  /*2340*/  FADD R218, RZ, R32 ;  /* 0x00000020ffda7221 */ /* 0x000fc20000000000 */
[----:B------:R-:W-:Y:S01]  /*2350*/  FADD R217, RZ, R33 ;  /* 0x00000021ffd97221 */ /* 0x000fe20000000000 */
[----:B------:R-:W-:-:S01]  /*2360*/  FADD R216, RZ, R34 ;  /* 0x00000022ffd87221 */ /* 0x000fc20000000000 */
[----:B------:R-:W-:Y:S01]  /*2370*/  FADD R215, RZ, R35 ;  /* 0x00000023ffd77221 */ /* 0x000fe20000000000 */
[----:B------:R-:W-:-:S01]  /*2380*/  FADD R214, RZ, R36 ;  /* 0x00000024ffd67221 */ /* 0x000fc20000000000 */
[----:B0-----:R-:W-:Y:S01]  /*2390*/  FADD R227, RZ, R123 ;  /* 0x0000007bffe37221 */ /* 0x001fe20000000000 */
[----:B------:R-:W-:-:S01]  /*23a0*/  FADD R213, RZ, R37 ;  /* 0x00000025ffd57221 */ /* 0x000fc20000000000 */
[----:B------:R-:W-:Y:S01]  /*23b0*/  FADD R212, RZ, R38 ;  /* 0x00000026ffd47221 */ /* 0x000fe20000000000 */
[----:B------:R-:W-:-:S01]  /*23c0*/  FADD R211, RZ, R39 ;  /* 0x00000027ffd37221 */ /* 0x000fc20000000000 */
[----:B------:R-:W-:Y:S01]  /*23d0*/  FADD R210, RZ, R40 ;  /* 0x00000028ffd27221 */ /* 0x000fe20000000000 */
[----:B------:R0:W-:Y:S01]  /*23e0*/  STL [R1+0x4], R227 ;  /* 0x000004e301007387 */ /* 0x0001e20000100800 */
        /* <DEDUP_REMOVED lines=93> */
[----:B------:R-:W-:Y:S01]  /*29c0*/  UMOV UR6, URZ ;  /* 0x0000003f00067c82 */ /* 0x000fe20008000000 */
[----:B0-----:R-:W-:-:S05]  /*29d0*/  FADD R227, RZ, R130 ;  /* 0x00000082ffe37221 */ /* 0x001fca0000000000 */
[----:B------:R0:W-:Y:S02]  /*29e0*/  STL [R1+0x20], R227 ;  /* 0x000020e301007387 */ /* 0x0001e40000100800 */
        /* <DEDUP_REMOVED lines=42> */
.L_x_19:
[----:B------:R-:W-:-:S04]  /*2c90*/  UIADD3 UR18, UR5, 0x1, URZ ;  /* 0x0000000105127890 */ /* 0x000fc8000fffe03f */
[----:B------:R-:W-:-:S04]  /*2ca0*/  UISETP.NE.AND UP0, UPT, UR18, 0x9, UPT ;  /* 0x000000091200788c */ /* 0x000fc8000bf05270 */
[----:B------:R-:W-:Y:S02]  /*2cb0*/  USEL UR8, URZ, 0x1, UP0 ;  /* 0x000000013f087887 */ /* 0x000fe40008000000 */
[----:B------:R-:W-:Y:S02]  /*2cc0*/  USEL UR18, UR18, URZ, UP0 ;  /* 0x0000003f12127287 */ /* 0x000fe40008000000 */
[----:B------:R-:W-:-:S06]  /*2cd0*/  ULOP3.LUT UR8, UR4, UR8, URZ, 0x3c, !UPT ;  /* 0x0000000804087292 */ /* 0x000fcc000f8e3c3f */
[----:B0-----:R-:W-:Y:S01]  /*2ce0*/  IMAD.U32 R227, RZ, RZ, UR8 ;  /* 0x00000008ffe37e24 */ /* 0x001fe2000f8e00ff */
[----:B------:R-:W-:-:S06]  /*2cf0*/  UMOV UR8, 0x1 ;  /* 0x0000000100087882 */ /* 0x000fcc0000000000 */
.L_x_14:
[----:B------:R-:W-:-:S04]  /*2d00*/  UISETP.LT.AND UP0, UPT, UR12, 0x1, UPT ;  /* 0x000000010c00788c */ /* 0x000fc8000bf01270 */
[----:B------:R-:W-:-:S04]  /*2d10*/  USEL UR9, UR12, 0x1, UP0 ;  /* 0x000000010c097887 */ /* 0x000fc80008000000 */
[----:B------:R-:W-:-:S04]  /*2d20*/  UIADD3 UR9, UR12, -UR9, URZ ;  /* 0x800000090c097290 */ /* 0x000fc8000fffe03f */
[----:B------:R-:W-:-:S06]  /*2d30*/  UISETP.GE.AND UP0, UPT, UR9, 0x1, UPT ;  /* 0x000000010900788c */ /* 0x000fcc000bf06270 */
[----:B------:R-:W-:-:S13]  /*2d40*/  PLOP3.LUT P0, PT, PT, PT, UP0, 0x80, 0x0 ;  /* 0x000000000000781c */ /* 0x000fda0003f0f008 */
[----:B------:R-:W-:Y:S05]  /*2d50*/  @!P0 BRA `(.L_x_20) ;  /* 0x0000001000848947 */ /* 0x000fea0003800000 */
[----:B------:R-:W-:Y:S01]  /*2d60*/  IMAD.U32 R228, RZ, RZ, UR9 ;  /* 0x00000009ffe47e24 */ /* 0x000fe2000f8e00ff */
[----:B------:R-:W-:Y:S01]  /*2d70*/  UMOV UR23, UR5 ;  /* 0x0000000500177c82 */ /* 0x000fe20008000000 */
[----:B------:R-:W-:-:S05]  /*2d80*/  ULDC UR24, c[0x0][0x50c] ;  /* 0x0001430000187ab9 */ /* 0x000fca0000000800 */
.L_x_28:
[----:B------:R-:W-:-:S06]  /*2d90*/  UISETP.NE.AND UP0, UPT, UR21, 0x3, UPT ;  /* 0x000000031500788c */ /* 0x000fcc000bf05270 */
[----:B------:R-:W-:-:S13]  /*2da0*/  PLOP3.LUT P1, PT, PT, PT, UP0, 0x80, 0x0 ;  /* 0x000000000000781c */ /* 0x000fda0003f2f008 */
[----:B01----:R-:W-:Y:S05]  /*2db0*/  @!P1 BRA `(.L_x_21) ;  /* 0x0000000000049947 */ /* 0x003fea0003800000 */
[----:B------:R-:W-:Y:S01]  /*2dc0*/  BPT.TRAP 0x1 ;  /* 0x000000040000795c */ /* 0x000fe20000300000 */
.L_x_21:
[----:B------:R-:W0:Y:S01]  /*2dd0*/  S2UR UR9, SR_CgaCtaId ;  /* 0x00000000000979c3 */ /* 0x000e220000008800 */
[----:B------:R-:W-:Y:S01]  /*2de0*/  UMOV UR14, 0x400 ;  /* 0x00000400000e7882 */ /* 0x000fe20000000000 */
[----:B------:R-:W-:Y:S01]  /*2df0*/  SHF.L.U32 R229, R227, 0x1f, RZ ;  /* 0x0000001fe3e57819 */ /* 0x000fe200000006ff */
[----:B0-----:R-:W-:-:S04]  /*2e00*/  ULEA UR14, UR9, UR14, 0x18 ;  /* 0x0000000e090e7291 */ /* 0x001fc8000f8ec03f */
[----:B------:R-:W-:-:S09]  /*2e10*/  ULEA UR9, UR18, UR14, 0x3 ;  /* 0x0000000e12097291 */ /* 0x000fd2000f8e183f */
[----:B------:R0:W1:Y:S01]  /*2e20*/  SYNCS.PHASECHK.TRANS64.TRYWAIT P0, [UR9], R229 ;  /* 0x000000e5ff0075a7 */ /* 0x0000620008000149 */
[----:B------:R-:W-:Y:S05]  /*2e30*/  @!P1 BRA `(.L_x_22) ;  /* 0x0000000000049947 */ /* 0x000fea0003800000 */
[----:B------:R-:W-:Y:S01]  /*2e40*/  BPT.TRAP 0x1 ;  /* 0x000000040000795c */ /* 0x000fe20000300000 */
.L_x_22:
[----:B-1----:R-:W-:Y:S05]  /*2e50*/  @P0 BRA `(.L_x_23) ;  /* 0x0000000000080947 */ /* 0x002fea0003800000 */
[----:B------:R-:W1:Y:S02]  /*2e60*/  SYNCS.PHASECHK.TRANS64.TRYWAIT P0, [UR9], R229 ;  /* 0x000000e5ff0075a7 */ /* 0x000e640008000149 */
[----:B-1----:R-:W-:Y:S05]  /*2e70*/  @!P0 BRA `(.L_x_24) ;  /* 0x000000d400388947 */ /* 0x002fea0003800000 */
.L_x_23:
[----:B------:R-:W-:Y:S01]  /*2e80*/  UIADD3 UR9, UR14, 0x12180, URZ ;  /* 0x000121800e097890 */ /* 0x000fe2000fffe03f */
[----:B------:R-:W-:Y:S01]  /*2e90*/  WARPGROUP.ARRIVE ;  /* 0x00000000000079c5 */ /* 0x000fe20000000000 */
[----:B------:R-:W-:Y:S02]  /*2ea0*/  UISETP.NE.AND UP0, UPT, UR7, URZ, UPT ;  /* 0x0000003f0700728c */ /* 0x000fe4000bf05270 */
[----:B------:R-:W-:Y:S02]  /*2eb0*/  USHF.R.U32.HI UR9, URZ, 0x4, UR9 ;  /* 0x000000043f097899 */ /* 0x000fe40008011609 */
[----:B------:R-:W-:Y:S02]  /*2ec0*/  USEL UR8, UR8, URZ, !UP0 ;  /* 0x0000003f08087287 */ /* 0x000fe4000c000000 */
[----:B------:R-:W-:Y:S02]  /*2ed0*/  ULOP3.LUT UR9, UR9, 0x3fff, URZ, 0xc0, !UPT ;  /* 0x00003fff09097892 */ /* 0x000fe4000f8ec03f */
[----:B------:R-:W-:-:S02]  /*2ee0*/  ULOP3.LUT UR7, UR15, 0x10000, URZ, 0xfc, !UPT ;  /* 0x000100000f077892 */ /* 0x000fc4000f8efc3f */
[----:B------:R-:W-:Y:S02]  /*2ef0*/  ULOP3.LUT UR9, UR9, 0x10000, URZ, 0xfc, !UPT ;  /* 0x0001000009097892 */ /* 0x000fe4000f8efc3f */
[----:B------:R-:W-:Y:S02]  /*2f00*/  UISETP.NE.U32.AND UP0, UPT, UR8, URZ, UPT ;  /* 0x0000003f0800728c */ /* 0x000fe4000bf05070 */
[----:B------:R-:W-:Y:S02]  /*2f10*/  ULEA UR8, UR18, UR7, 0x9 ;  /* 0x0000000712087291 */ /* 0x000fe4000f8e483f */
[----:B------:R-:W-:Y:S01]  /*2f20*/  ULEA UR10, UR18, UR9, 0xa ;  /* 0x00000009120a7291 */ /* 0x000fe2000f8e503f */
[----:B------:R-:W-:Y:S02]  /*2f30*/  UMOV UR11, 0x80000020 ;  /* 0x80000020000b7882 */ /* 0x000fe40000000000 */
[----:B------:R-:W-:Y:S01]  /*2f40*/  UMOV UR9, 0x80000020 ;  /* 0x8000002000097882 */ /* 0x000fe20000000000 */
[----:B------:R-:W-:-:S05]  /*2f50*/  UIADD3 UR6, UR6, 0x2, URZ ;  /* 0x0000000206067890 */ /* 0x000fca000fffe03f */
[----:B------:R-:W-:Y:S01]  /*2f60*/  QGMMA.64x256x32.F32.E4M3.E4M3 R24, gdesc[UR8], R24, UP0 ;  /* 0x03e00000081879f3 */ /* 0x000fe2000bf00818 */
[----:B------:R-:W-:Y:S02]  /*2f70*/  UIADD3 UR8, UR8, 0x2, URZ ;  /* 0x0000000208087890 */ /* 0x000fe4000fffe03f */
[----:B------:R-:W-:Y:S01]  /*2f80*/  UIADD3 UR10, UR10, 0x2, URZ ;  /* 0x000000020a0a7890 */ /* 0x000fe2000fffe03f */
[----:B------:R-:W-:Y:S01]  /*2f90*/  UMOV UR9, 0x80000020 ;  /* 0x8000002000097882 */ /* 0x000fe20000000000 */
[----:B------:R-:W-:Y:S01]  /*2fa0*/  UMOV UR11, 0x80000020 ;  /* 0x80000020000b7882 */ /* 0x000fe20000000000 */
[----:B------:R-:W-:-:S04]  /*2fb0*/  UISETP.NE.AND UP0, UPT, UR6, UR24, UPT ;  /* 0x000000180600728c */ /* 0x000fc8000bf05270 */
[----:B------:R-:W-:-:S06]  /*2fc0*/  USEL UR7, URZ, 0x1, UP0 ;  /* 0x000000013f077887 */ /* 0x000fcc0008000000 */
[----:B------:R-:W-:-:S12]  /*2fd0*/  ISETP.NE.AND P0, PT, RZ, UR7, PT ;  /* 0x00000007ff007c0c */ /* 0x000fd8000bf05270 */
[----:B------:R-:W-:Y:S03]  /*2fe0*/  QGMMA.64x256x32.F32.E4M3.E4M3 R24, gdesc[UR8], R24, gsb0 ;  /* 0x03e00000081879f3 */ /* 0x000fe60008000818 */
[----:B------:R-:W-:Y:S02]  /*2ff0*/  WARPGROUP.DEPBAR.LE gsb0, 0x1 ;  /* 0x00008000000079c5 */ /* 0x000fe40000010100 */
[----:B------:R-:W-:Y:S05]  /*3000*/  @!P0 BRA `(.L_x_25) ;  /* 0x0000000c00808947 */ /* 0x000fea0003800000 */
[----:B------:R-:W-:Y:S02]  /*3010*/  WARPGROUP.DEPBAR.LE gsb0, 0x0 ;  /* 0x00008000000079c5 */ /* 0x000fe40000010000 */
[----:B------:R-:W-:-:S01]  /*3020*/  FADD R226, R24, R226 ;  /* 0x000000e218e27221 */ /* 0x000fc20000000000 */
[----:B------:R-:W-:Y:S01]  /*3030*/  FADD R225, R25, R225 ;  /* 0x000000e119e17221 */ /* 0x000fe20000000000 */
[----:B------:R1:W-:Y:S01]  /*3040*/  STL [R1+0x88], R227 ;  /* 0x000088e301007387 */ /* 0x0003e20000100800 */
[----:B------:R-:W-:-:S01]  /*3050*/  FADD R224, R26, R224 ;  /* 0x000000e01ae07221 */ /* 0x000fc20000000000 */
[----:B------:R-:W-:Y:S01]  /*3060*/  FADD R223, R27, R223 ;  /* 0x000000df1bdf7221 */ /* 0x000fe20000000000 */
[----:B------:R-:W-:-:S01]  /*3070*/  FADD R222, R28, R222 ;  /* 0x000000de1cde7221 */ /* 0x000fc20000000000 */
[----:B------:R-:W-:Y:S01]  /*3080*/  FADD R221, R29, R221 ;  /* 0x000000dd1ddd7221 */ /* 0x000fe20000000000 */
[----:B-1----:R-:W3:Y:S04]  /*3090*/  LDL.LU R227, [R1+0x30] ;  /* 0x0000300001e37983 */ /* 0x002ee80000300800 */
[----:B------:R1:W-:Y:S01]  /*30a0*/  STL [R1+0x8c], R226 ;  /* 0x00008ce201007387 */ /* 0x0003e20000100800 */
[----:B------:R-:W-:-:S01]  /*30b0*/  FADD R220, R30, R220 ;  /* 0x000000dc1edc7221 */ /* 0x000fc20000000000 */
[----:B------:R-:W-:-:S02]  /*30c0*/  FADD R219, R31, R219 ;  /* 0x000000db1fdb7221 */ /* 0x000fc40000000000 */
[----:B-1----:R-:W4:Y:S04]  /*30d0*/  LDL.LU R226, [R1+0x2c] ;  /* 0x00002c0001e27983 */ /* 0x002f280000300800 */
[----:B------:R1:W-:Y:S01]  /*30e0*/  STL [R1+0x90], R225 ;  /* 0x000090e101007387 */ /* 0x0003e20000100800 */
[----:B------:R-:W-:-:S03]  /*30f0*/  FADD R218, R32, R218 ;  /* 0x000000da20da7221 */ /* 0x000fc60000000000 */
[----:B-1----:R-:W2:Y:S04]  /*3100*/  LDL.LU R225, [R1+0x28] ;  /* 0x0000280001e17983 */ /* 0x002ea80000300800 */
        /* <DEDUP_REMOVED lines=9> */
[----:B------:R1:W-:Y:S04]  /*31a0*/  STL [R1+0xa0], R221 ;  /* 0x0000a0dd01007387 */ /* 0x0003e80000100800 */
        /* <DEDUP_REMOVED lines=12> */
[----:B-1----:R-:W2:Y:S01]  /*3270*/  LDL.LU R215, [R1] ;  /* 0x0000000001d77983 */ /* 0x002ea20000300800 */
[----:B------:R-:W-:-:S01]  /*3280*/  FADD R214, R36, R214 ;  /* 0x000000d624d67221 */ /* 0x000fc20000000000 */
[----:B------:R-:W-:Y:S01]  /*3290*/  FADD R213, R37, R213 ;  /* 0x000000d525d57221 */ /* 0x000fe20000000000 */
[----:B------:R-:W-:-:S01]  /*32a0*/  FADD R212, R38, R212 ;  /* 0x000000d426d47221 */ /* 0x000fc20000000000 */
[----:B------:R-:W-:Y:S01]  /*32b0*/  FADD R211, R39, R211 ;  /* 0x000000d327d37221 */ /* 0x000fe20000000000 */
[----:B------:R-:W-:-:S01]  /*32c0*/  FADD R210, R40, R210 ;  /* 0x000000d228d27221 */ /* 0x000fc20000000000 */
[----:B------:R-:W-:Y:S01]  /*32d0*/  STL [R1+0xbc], R214 ;  /* 0x0000bcd601007387 */ /* 0x000fe20000100800 */
        /* <DEDUP_REMOVED lines=11> */
[----:B------:R1:W-:Y:S01]  /*3390*/  STL [R1+0xc8], R211 ;  /* 0x0000c8d301007387 */ /* 0x0003e20000100800 */
[----:B------:R-:W-:-:S01]  /*33a0*/  FADD R200, R50, R200 ;  /* 0x000000c832c87221 */ /* 0x000fc20000000000 */
[----:B------:R-:W-:Y:S01]  /*33b0*/  FADD R199, R51, R199 ;  /* 0x000000c733c77221 */ /* 0x000fe20000000000 */
        /* <DEDUP_REMOVED lines=69> */
[----:B-----5:R-:W-:Y:S01]  /*3810*/  FADD R0, R121, R0 ;  /* 0x0000000079007221 */ /* 0x020fe20000000000 */
[----:B---3--:R-:W-:-:S01]  /*3820*/  FADD R227, R134, R227 ;  /* 0x000000e386e37221 */ /* 0x008fc20000000000 */
[----:B----4-:R-:W-:Y:S01]  /*3830*/  FADD R226, R133, R226 ;  /* 0x000000e285e27221 */ /* 0x010fe20000000000 */
[----:B--2---:R-:W-:-:S01]  /*3840*/  FADD R225, R132, R225 ;  /* 0x000000e184e17221 */ /* 0x004fc20000000000 */
        /* <DEDUP_REMOVED lines=9> */
[----:B------:R-:W-:-:S05]  /*38e0*/  FADD R215, R122, R215 ;  /* 0x000000d77ad77221 */ /* 0x000fca0000000000 */
[----:B------:R2:W-:Y:S04]  /*38f0*/  STL [R1], R215 ;  /* 0x000000d701007387 */ /* 0x0005e80000100800 */
[----:B------:R3:W-:Y:S04]  /*3900*/  STL [R1+0x4], R216 ;  /* 0x000004d801007387 */ /* 0x0007e80000100800 */
        /* <DEDUP_REMOVED lines=8> */
[----:B-1----:R-:W4:Y:S04]  /*3990*/  LDL.LU R211, [R1+0x34] ;  /* 0x0000340001d37983 */ /* 0x002f280000300800 */
[----:B------:R1:W-:Y:S04]  /*39a0*/  STL [R1+0x28], R225 ;  /* 0x000028e101007387 */ /* 0x0003e80000100800 */
[----:B------:R-:W4:Y:S04]  /*39b0*/  LDL.LU R212, [R1+0x38] ;  /* 0x0000380001d47983 */ /* 0x000f280000300800 */
[----:B------:R1:W-:Y:S04]  /*39c0*/  STL [R1+0x2c], R226 ;  /* 0x00002ce201007387 */ /* 0x0003e80000100800 */
[----:B------:R-:W4:Y:S04]  /*39d0*/  LDL.LU R213, [R1+0x3c] ;  /* 0x00003c0001d57983 */ /* 0x000f280000300800 */
[----:B------:R1:W-:Y:S04]  /*39e0*/  STL [R1+0x30], R227 ;  /* 0x000030e301007387 */ /* 0x0003e80000100800 */
[----:B------:R-:W4:Y:S04]  /*39f0*/  LDL.LU R214, [R1+0x40] ;  /* 0x0000400001d67983 */ /* 0x000f280000300800 */
[----:B--2---:R-:W2:Y:S04]  /*3a00*/  LDL.LU R215, [R1+0x44] ;  /* 0x0000440001d77983 */ /* 0x004ea80000300800 */
[----:B---3--:R-:W3:Y:S04]  /*3a10*/  LDL.LU R216, [R1+0x48] ;  /* 0x0000480001d87983 */ /* 0x008ee80000300800 */
[----:B----4-:R-:W4:Y:S04]  /*3a20*/  LDL.LU R217, [R1+0x4c] ;  /* 0x00004c0001d97983 */ /* 0x010f280000300800 */
[----:B0-----:R-:W4:Y:S04]  /*3a30*/  LDL.LU R218, [R1+0x50] ;  /* 0x0000500001da7983 */ /* 0x001f280000300800 */
[----:B------:R-:W4:Y:S04]  /*3a40*/  LDL.LU R219, [R1+0x54] ;  /* 0x0000540001db7983 */ /* 0x000f280000300800 */
[----:B------:R-:W4:Y:S04]  /*3a50*/  LDL.LU R220, [R1+0x58] ;  /* 0x0000580001dc7983 */ /* 0x000f280000300800 */
[----:B------:R-:W4:Y:S04]  /*3a60*/  LDL.LU R221, [R1+0x5c] ;  /* 0x00005c0001dd7983 */ /* 0x000f280000300800 */
[----:B------:R-:W4:Y:S04]  /*3a70*/  LDL.LU R222, [R1+0x60] ;  /* 0x0000600001de7983 */ /* 0x000f280000300800 */
[----:B------:R-:W4:Y:S04]  /*3a80*/  LDL.LU R223, [R1+0x64] ;  /* 0x0000640001df7983 */ /* 0x000f280000300800 */
[----:B------:R-:W4:Y:S04]  /*3a90*/  LDL.LU R224, [R1+0x68] ;  /* 0x0000680001e07983 */ /* 0x000f280000300800 */
[----:B-1----:R-:W4:Y:S04]  /*3aa0*/  LDL.LU R225, [R1+0x6c] ;  /* 0x00006c0001e17983 */ /* 0x002f280000300800 */
[----:B------:R-:W4:Y:S04]  /*3ab0*/  LDL.LU R226, [R1+0x70] ;  /* 0x0000700001e27983 */ /* 0x000f280000300800 */
[----:B------:R-:W4:Y:S01]  /*3ac0*/  LDL.LU R227, [R1+0x74] ;  /* 0x0000740001e37983 */ /* 0x000f220000300800 */
[----:B------:R-:W-:-:S05]  /*3ad0*/  FADD R211, R135, R211 ;  /* 0x000000d387d37221 */ /* 0x000fca0000000000 */
[----:B------:R0:W-:Y:S01]  /*3ae0*/  STL [R1+0x34], R211 ;  /* 0x000034d301007387 */ /* 0x0001e20000100800 */
[----:B------:R-:W-:-:S03]  /*3af0*/  FADD R212, R136, R212 ;  /* 0x000000d488d47221 */ /* 0x000fc60000000000 */
[----:B0-----:R1:W5:Y:S01]  /*3b00*/  LDL.LU R211, [R1+0xc8] ;  /* 0x0000c80001d37983 */ /* 0x0013620000300800 */
[----:B------:R-:W-:-:S03]  /*3b10*/  FADD R213, R137, R213 ;  /* 0x000000d589d57221 */ /* 0x000fc60000000000 */
[----:B------:R0:W-:Y:S01]  /*3b20*/  STL [R1+0x38], R212 ;  /* 0x000038d401007387 */ /* 0x0001e20000100800 */
[----:B------:R-:W-:-:S01]  /*3b30*/  FADD R214, R138, R214 ;  /* 0x000000d68ad67221 */ /* 0x000fc20000000000 */
[----:B--2---:R-:W-:Y:S02]  /*3b40*/  FADD R215, R139, R215 ;  /* 0x000000d78bd77221 */ /* 0x004fe40000000000 */
[----:B0-----:R1:W5:Y:S01]  /*3b50*/  LDL.LU R212, [R1+0xc4] ;  /* 0x0000c40001d47983 */ /* 0x0013620000300800 */
[----:B---3--:R-:W-:-:S03]  /*3b60*/  FADD R216, R140, R216 ;  /* 0x000000d88cd87221 */ /* 0x008fc60000000000 */
[----:B------:R0:W-:Y:S01]  /*3b70*/  STL [R1+0x3c], R213 ;  /* 0x00003cd501007387 */ /* 0x0001e20000100800 */
[----:B----4-:R-:W-:-:S03]  /*3b80*/  FADD R217, R141, R217 ;  /* 0x000000d98dd97221 */ /* 0x010fc60000000000 */
[----:B0-----:R1:W5:Y:S01]  /*3b90*/  LDL.LU R213, [R1+0xc0] ;  /* 0x0000c00001d57983 */ /* 0x0013620000300800 */
[----:B------:R-:W-:-:S03]  /*3ba0*/  FADD R218, R142, R218 ;  /* 0x000000da8eda7221 */ /* 0x000fc60000000000 */
[----:B------:R0:W-:Y:S01]  /*3bb0*/  STL [R1+0x40], R214 ;  /* 0x000040d601007387 */ /* 0x0001e20000100800 */
[----:B------:R-:W-:-:S01]  /*3bc0*/  FADD R219, R143, R219 ;  /* 0x000000db8fdb7221 */ /* 0x000fc20000000000 */
[----:B------:R-:W-:Y:S02]  /*3bd0*/  FADD R220, R144, R220 ;  /* 0x000000dc90dc7221 */ /* 0x000fe40000000000 */
[----:B0-----:R1:W5:Y:S04]  /*3be0*/  LDL.LU R214, [R1+0xbc] ;  /* 0x0000bc0001d67983 */ /* 0x0013680000300800 */
[----:B------:R0:W-:Y:S01]  /*3bf0*/  STL [R1+0x44], R215 ;  /* 0x000044d701007387 */ /* 0x0001e20000100800 */
[----:B------:R-:W-:-:S01]  /*3c00*/  FADD R221, R145, R221 ;  /* 0x000000dd91dd7221 */ /* 0x000fc20000000000 */
[----:B------:R-:W-:-:S02]  /*3c10*/  FADD R222, R146, R222 ;  /* 0x000000de92de7221 */ /* 0x000fc40000000000 */
[----:B0-----:R1:W5:Y:S04]  /*3c20*/  LDL.LU R215, [R1+0xb8] ;  /* 0x0000b80001d77983 */ /* 0x0013680000300800 */
[----:B------:R0:W-:Y:S01]  /*3c30*/  STL [R1+0x48], R216 ;  /* 0x000048d801007387 */ /* 0x0001e20000100800 */
[----:B------:R-:W-:-:S03]  /*3c40*/  FADD R223, R147, R223 ;  /* 0x000000df93df7221 */ /* 0x000fc60000000000 */
        /* <DEDUP_REMOVED lines=13> */
[----:B------:R0:W-:Y:S04]  /*3d20*/  STL [R1+0x5c], R221 ;  /* 0x00005cdd01007387 */ /* 0x0001e80000100800 */
        /* <DEDUP_REMOVED lines=12> */
[----:B0-----:R1:W5:Y:S01]  /*3df0*/  LDL.LU R227, [R1+0x88] ;  /* 0x0000880001e37983 */ /* 0x0013620000300800 */
[----:B------:R-:W-:-:S05]  /*3e00*/  UMOV UR6, URZ ;  /* 0x0000003f00067c82 */ /* 0x000fca0008000000 */
.L_x_25:
[----:B------:R-:W-:Y:S05]  /*3e10*/  @!P1 BRA `(.L_x_26) ;  /* 0x0000000000049947 */ /* 0x000fea0003800000 */
[----:B------:R-:W-:Y:S01]  /*3e20*/  BPT.TRAP 0x1 ;  /* 0x000000040000795c */ /* 0x000fe20000300000 */
.L_x_26:
[----:B------:R-:W-:Y:S02]  /*3e30*/  UISETP.GT.U32.AND UP0, UPT, UR13, 0x1, UPT ;  /* 0x000000010d00788c */ /* 0x000fe4000bf04070 */
[----:B------:R-:W-:-:S04]  /*3e40*/  ULEA UR8, UR23, UR14, 0x3 ;  /* 0x0000000e17087291 */ /* 0x000fc8000f8e183f */
[----:B------:R-:W-:Y:S01]  /*3e50*/  UIADD3 UR8, UR8, 0x48, URZ ;  /* 0x0000004808087890 */ /* 0x000fe2000fffe03f */
[----:B------:R-:W-:-:S03]  /*3e60*/  PLOP3.LUT P0, PT, PT, PT, UP0, 0x80, 0x0 ;  /* 0x000000000000781c */ /* 0x000fc60003f0f008 */
[----:B------:R-:W-:-:S09]  /*3e70*/  UPRMT UR8, URZ, 0x654, UR8 ;  /* 0x000006543f087896 */ /* 0x000fd20008000008 */
[----:B------:R-:W-:Y:S01]  /*3e80*/  SYNCS.ARRIVE.TRANS64.RED.A1T0 RZ, [UR8], RZ ;  /* 0x000000ffffff79a7 */ /* 0x000fe20008100408 */
[----:B------:R-:W-:Y:S05]  /*3e90*/  @P0 BRA `(.L_x_27) ;  /* 0x0000000000040947 */ /* 0x000fea0003800000 */
[----:B------:R-:W-:Y:S01]  /*3ea0*/  BPT.TRAP 0x1 ;  /* 0x000000040000795c */ /* 0x000fe20000300000 */
.L_x_27:
[----:B------:R-:W-:Y:S01]  /*3eb0*/  UIADD3 UR18, UR18, 0x1, URZ ;  /* 0x0000000112127890 */ /* 0x000fe2000fffe03f */
[C---:B------:R-:W-:Y:S01]  /*3ec0*/  ISETP.GT.AND P0, PT, R228.reuse, 0x1, PT ;  /* 0x00000001e400780c */ /* 0x040fe20003f04270 */
[----:B------:R-:W-:Y:S01]  /*3ed0*/  UIADD3 UR23, UR23, 0x1, URZ ;  /* 0x0000000117177890 */ /* 0x000fe2000fffe03f */
[----:B------:R-:W-:Y:S01]  /*3ee0*/  VIADD R228, R228, 0xffffffff ;  /* 0xffffffffe4e47836 */ /* 0x000fe20000000000 */
[----:B------:R-:W-:Y:S02]  /*3ef0*/  UISETP.NE.AND UP0, UPT, UR18, 0x9, UPT ;  /* 0x000000091200788c */ /* 0x000fe4000bf05270 */
[----:B------:R-:W-:Y:S02]  /*3f00*/  UISETP.NE.AND UP1, UPT, UR23, 0x9, UPT ;  /* 0x000000091700788c */ /* 0x000fe4000bf25270 */
[----:B------:R-:W-:Y:S02]  /*3f10*/  USEL UR8, URZ, 0x1, UP0 ;  /* 0x000000013f087887 */ /* 0x000fe40008000000 */
[----:B------:R-:W-:-:S02]  /*3f20*/  USEL UR18, UR18, URZ, UP0 ;  /* 0x0000003f12127287 */ /* 0x000fc40008000000 */
[----:B------:R-:W-:Y:S02]  /*3f30*/  USEL UR23, UR23, URZ, UP1 ;  /* 0x0000003f17177287 */ /* 0x000fe40008800000 */
[----:B-----5:R-:W-:Y:S01]  /*3f40*/  LOP3.LUT R227, R227, UR8, RZ, 0x3c, !PT ;  /* 0x00000008e3e37c12 */ /* 0x020fe2000f8e3cff */
[----:B------:R-:W-:Y:S01]  /*3f50*/  UMOV UR8, 0x1 ;  /* 0x0000000100087882 */ /* 0x000fe20000000000 */
[----:B------:R-:W-:Y:S08]  /*3f60*/  @P0 BRA `(.L_x_28) ;  /* 0xffffffec00880947 */ /* 0x000ff0000383ffff */
.L_x_20:
[----:B------:R-:W-:-:S04]  /*3f70*/  UISETP.NE.AND UP0, UPT, UR6, URZ, UPT ;  /* 0x0000003f0600728c */ /* 0x000fc8000bf05270 */
[----:B------:R-:W-:-:S06]  /*3f80*/  USEL UR6, URZ, 0x1, !UP0 ;  /* 0x000000013f067887 */ /* 0x000fcc000c000000 */
[----:B------:R-:W-:-:S13]  /*3f90*/  ISETP.NE.AND P0, PT, RZ, UR6, PT ;  /* 0x00000006ff007c0c */ /* 0x000fda000bf05270 */
[----:B------:R-:W-:Y:S05]  /*3fa0*/  @!P0 BRA `(.L_x_29) ;  /* 0x0000000c00dc8947 */ /* 0x000fea0003800000 */
[----:B------:R-:W3:Y:S04]  /*3fb0*/  LDL.LU R227, [R1+0x74] ;  /* 0x0000740001e37983 */ /* 0x000ee80000300800 */
[----:B---3--:R3:W-:Y:S04]  /*3fc0*/  STL [R1+0x88], R227 ;  /* 0x000088e301007387 */ /* 0x0087e80000100800 */
[----:B---3--:R-:W3:Y:S04]  /*3fd0*/  LDL.LU R227, [R1+0x70] ;  /* 0x0000700001e37983 */ /* 0x008ee80000300800 */
        /* <DEDUP_REMOVED lines=55> */
[----:B---3--:R-:W3:Y:S01]  /*4350*/  LDL.LU R227, [R1] ;  /* 0x0000000001e37983 */ /* 0x008ee20000300800 */
[----:B------:R-:W-:-:S02]  /*4360*/  WARPGROUP.DEPBAR.LE gsb0, 0x0 ;  /* 0x00008000000079c5 */ /* 0x000fc40000010000 */
[----:B------:R-:W-:Y:S01]  /*4370*/  FADD R226, R24, R226 ;  /* 0x000000e218e27221 */ /* 0x000fe20000000000 */
        /* <DEDUP_REMOVED lines=97> */
[----:B---3--:R-:W-:-:S05]  /*4990*/  FADD R227, R122, R227 ;  /* 0x000000e37ae37221 */ /* 0x008fca0000000000 */
[----:B------:R3:W-:Y:S04]  /*49a0*/  STL [R1], R227 ;  /* 0x000000e301007387 */ /* 0x0007e80000100800 */
[----:B---3--:R-:W3:Y:S02]  /*49b0*/  LDL.LU R227, [R1+0xf8] ;  /* 0x0000f80001e37983 */ /* 0x008ee40000300800 */
[----:B---3--:R-:W-:-:S05]  /*49c0*/  FADD R227, R123, R227 ;  /* 0x000000e37be37221 */ /* 0x008fca0000000000 */
[----:B------:R3:W-:Y:S04]  /*49d0*/  STL [R1+0x4], R227 ;  /* 0x000004e301007387 */ /* 0x0007e80000100800 */
        /* <DEDUP_REMOVED lines=83> */
[----:B------:R3:W-:Y:S02]  /*4f10*/  STL [R1+0x74], R227 ;  /* 0x000074e301007387 */ /* 0x0007e40000100800 */
.L_x_29:
[----:B------:R-:W-:Y:S02]  /*4f20*/  WARPGROUP.DEPBAR.LE gsb0, 0x0 ;  /* 0x00008000000079c5 */ /* 0x000fe40000010000 */
[----:B------:R-:W4:Y:S02]  /*4f30*/  LDC R24, c[0x0][0x28c] ;  /* 0x0000a300ff187b82 */ /* 0x000f240000000800 */
[----:B----4-:R-:W-:-:S13]  /*4f40*/  ISETP.GE.AND P0, PT, R24, 0x1, PT ;  /* 0x000000011800780c */ /* 0x010fda0003f06270 */
[----:B------:R-:W-:Y:S05]  /*4f50*/  @!P0 BRA `(.L_x_30) ;  /* 0x0000000000488947 */ /* 0x000fea0003800000 */
[----:B------:R-:W-:-:S06]  /*4f60*/  UISETP.NE.AND UP0, UPT, UR21, 0x3, UPT ;  /* 0x000000031500788c */ /* 0x000fcc000bf05270 */
[----:B------:R-:W-:-:S13]  /*4f70*/  PLOP3.LUT P0, PT, PT, PT, UP0, 0x80, 0x0 ;  /* 0x000000000000781c */ /* 0x000fda0003f0f008 */
[----:B------:R-:W-:Y:S05]  /*4f80*/  @!P0 BRA `(.L_x_31) ;  /* 0x0000000000048947 */ /* 0x000fea0003800000 */
[----:B------:R-:W-:Y:S01]  /*4f90*/  BPT.TRAP 0x1 ;  /* 0x000000040000795c */ /* 0x000fe20000300000 */
.L_x_31:
[----:B------:R-:W-:-:S04]  /*4fa0*/  UISETP.LT.AND UP0, UPT, UR12, 0x1, UPT ;  /* 0x000000010c00788c */ /* 0x000fc8000bf01270 */
[----:B------:R-:W-:Y:S02]  /*4fb0*/  USEL UR8, UR12, 0x1, UP0 ;  /* 0x000000010c087887 */ /* 0x000fe40008000000 */
[----:B------:R-:W-:Y:S02]  /*4fc0*/  UISETP.GT.U32.AND UP0, UPT, UR13, 0x1, UPT ;  /* 0x000000010d00788c */ /* 0x000fe4000bf04070 */
[----:B------:R-:W-:-:S04]  /*4fd0*/  UIADD3 UR8, UR5, UR12, -UR8 ;  /* 0x0000000c05087290 */ /* 0x000fc8000fffe808 */
[----:B------:R-:W-:Y:S01]  /*4fe0*/  UIMAD.WIDE.U32 UR6, UR8, 0x38e38e39, URZ ;  /* 0x38e38e39080678a5 */ /* 0x000fe2000f8e003f */
[----:B------:R-:W-:-:S03]  /*4ff0*/  PLOP3.LUT P0, PT, PT, PT, UP0, 0x80, 0x0 ;  /* 0x000000000000781c */ /* 0x000fc60003f0f008 */
[----:B------:R-:W-:-:S04]  /*5000*/  USHF.R.U32.HI UR6, URZ, 0x1, UR7 ;  /* 0x000000013f067899 */ /* 0x000fc80008011607 */
[----:B------:R-:W-:-:S04]  /*5010*/  UIMAD UR8, UR6, -0x9, UR8 ;  /* 0xfffffff7060878a4 */ /* 0x000fc8000f8e0208 */
[----:B------:R-:W-:-:S04]  /*5020*/  ULEA UR8, UR8, UR14, 0x3 ;  /* 0x0000000e08087291 */ /* 0x000fc8000f8e183f */
[----:B------:R-:W-:-:S04]  /*5030*/  UIADD3 UR8, UR8, 0x48, URZ ;  /* 0x0000004808087890 */ /* 0x000fc8000fffe03f */
[----:B------:R-:W-:-:S09]  /*5040*/  UPRMT UR8, URZ, 0x654, UR8 ;  /* 0x000006543f087896 */ /* 0x000fd20008000008 */
[----:B------:R-:W-:Y:S01]  /*5050*/  SYNCS.ARRIVE.TRANS64.RED.A1T0 RZ, [UR8], RZ ;  /* 0x000000ffffff79a7 */ /* 0x000fe20008100408 */
[----:B------:R-:W-:Y:S05]  /*5060*/  @P0 BRA `(.L_x_30) ;  /* 0x0000000000040947 */ /* 0x000fea0003800000 */
[----:B------:R-:W-:Y:S01]  /*5070*/  BPT.TRAP 0x1 ;  /* 0x000000040000795c */ /* 0x000fe20000300000 */
.L_x_30:
[----:B------:R4:W-:Y:S01]  /*5080*/  STL [R1+0x8c], R2 ;  /* 0x00008c0201007387 */ /* 0x0009e20000100800 */
[----:B------:R-:W0:Y:S01]  /*5090*/  LDC R28, c[0x0][0x288] ;  /* 0x0000a200ff1c7b82 */ /* 0x000e220000000800 */
[----:B------:R-:W-:Y:S02]  /*50a0*/  UIADD3 UR9, UR12, UR5, URZ ;  /* 0x000000050c097290 */ /* 0x000fe4000fffe03f */
[----:B------:R1:W-:Y:S01]  /*50b0*/  STL [R1+0x88], R0 ;  /* 0x0000880001007387 */ /* 0x0003e20000100800 */
[----:B------:R-:W-:Y:S01]  /*50c0*/  USHF.R.S32.HI UR10, URZ, 0x1f, UR22 ;  /* 0x0000001f3f0a7899 */ /* 0x000fe20008011416 */
[----:B------:R-:W-:Y:S01]  /*50d0*/  ULDC.64 UR14, c[0x0][0x5d0] ;  /* 0x00017400000e7ab9 */ /* 0x000fe20000000a00 */
[----:B------:R-:W-:Y:S01]  /*50e0*/  ULDC UR11, c[0x0][0x284] ;  /* 0x0000a100000b7ab9 */ /* 0x000fe20000000800 */
[----:B----4-:R-:W4:Y:S01]  /*50f0*/  S2R R2, SR_TID.X ;  /* 0x0000000000027919 */ /* 0x010f220000002100 */
[----:B-1----:R-:W2:Y:S04]  /*5100*/  LDL.LU R0, [R1+0x80] ;  /* 0x0000800001007983 */ /* 0x002ea80000300800 */
[----:B---3--:R-:W3:Y:S01]  /*5110*/  LDL.LU R227, [R1+0x84] ;  /* 0x0000840001e37983 */ /* 0x008ee20000300800 */
[----:B------:R-:W-:-:S02]  /*5120*/  UISETP.GT.U32.AND UP0, UPT, UR9, 0x8, UPT ;  /* 0x000000080900788c */ /* 0x000fc4000bf04070 */
[----:B------:R-:W-:Y:S01]  /*5130*/  UISETP.GE.U32.AND UP1, UPT, UR12, 0x9, UPT ;  /* 0x000000090c00788c */ /* 0x000fe2000bf26070 */
[--C-:B----4-:R-:W-:Y:S02]  /*5140*/  SHF.R.U32.HI R24, RZ, 0x2, R2.reuse ;  /* 0x00000002ff187819 */ /* 0x110fe40000011602 */
[----:B------:R-:W-:Y:S02]  /*5150*/  LOP3.LUT R26, R2, 0x60, RZ, 0xc0, !PT ;  /* 0x00000060021a7812 */ /* 0x000fe400078ec0ff */
[----:B------:R-:W-:Y:S02]  /*5160*/  SHF.R.U32.HI R27, RZ, 0x7, R2 ;  /* 0x00000007ff1b7819 */ /* 0x000fe40000011602 */
[----:B------:R-:W-:Y:S02]  /*5170*/  LOP3.LUT R25, R24, 0x7, RZ, 0xc0, !PT ;  /* 0x0000000718197812 */ /* 0x000fe400078ec0ff */
[----:B------:R-:W-:Y:S02]  /*5180*/  SHF.R.U32.HI R26, RZ, 0x1, R26 ;  /* 0x00000001ff1a7819 */ /* 0x000fe4000001161a */
[----:B------:R-:W-:-:S02]  /*5190*/  LOP3.LUT R24, R27, 0x1, RZ, 0xc0, !PT ;  /* 0x000000011b187812 */ /* 0x000fc400078ec0ff */
[----:B------:R-:W-:-:S03]  /*51a0*/  IADD3 R29, RZ, -R26, -R25 ;  /* 0x8000001aff1d7210 */ /* 0x000fc60007ffe819 */
[C---:B------:R-:W-:Y:S02]  /*51b0*/  IMAD.SHL.U32 R30, R24.reuse, 0x40, RZ ;  /* 0x00000040181e7824 */ /* 0x040fe400078e00ff */
[----:B------:R-:W-:Y:S02]  /*51c0*/  IMAD R29, R24, -0x40, R29 ;  /* 0xffffffc0181d7824 */ /* 0x000fe400078e021d */
[----:B------:R-:W-:Y:S01]  /*51d0*/  IMAD.SHL.U32 R24, R2, 0x2, RZ ;  /* 0x0000000202187824 */ /* 0x000fe200078e00ff */
[----:B------:R-:W-:-:S04]  /*51e0*/  LOP3.LUT R27, R30, 0x40, R25, 0xe2, !PT ;  /* 0x000000401e1b7812 */ /* 0x000fc800078ee219 */
[----:B------:R-:W-:Y:S02]  /*51f0*/  LOP3.LUT R30, R24, 0x6, RZ, 0xc0, !PT ;  /* 0x00000006181e7812 */ /* 0x000fe400078ec0ff */
[----:B------:R-:W-:Y:S02]  /*5200*/  LOP3.LUT R24, R2, 0x3, RZ, 0xc0, !PT ;  /* 0x0000000302187812 */ /* 0x000fe400078ec0ff */
[----:B------:R1:W5:Y:S01]  /*5210*/  LDL.LU R2, [R1+0x8c] ;  /* 0x00008c0001027983 */ /* 0x0003620000300800 */
[----:B------:R-:W-:Y:S01]  /*5220*/  UIMAD.WIDE.U32 UR6, UR9, 0x38e38e39, URZ ;  /* 0x38e38e39090678a5 */ /* 0x000fe2000f8e003f */
[----:B--2---:R-:W-:Y:S01]  /*5230*/  PRMT R30, R30, 0x6540, R0 ;  /* 0x000065401e1e7816 */ /* 0x004fe20000000000 */
[----:B------:R-:W-:Y:S02]  /*5240*/  IMAD.SHL.U32 R35, R0, 0x100, RZ ;  /* 0x0000010000237824 */ /* 0x000fe400078e00ff */
[----:B------:R1:W5:Y:S01]  /*5250*/  LDL.LU R0, [R1+0x88] ;  /* 0x0000880001007983 */ /* 0x0003620000300800 */
[----:B0-----:R-:W-:Y:S01]  /*5260*/  IMAD R34, R24, -0x2, R28 ;  /* 0xfffffffe18227824 */ /* 0x001fe200078e021c */
[----:B------:R-:W-:Y:S01]  /*5270*/  UIMAD UR5, UR10, UR14, URZ ;  /* 0x0000000e0a0572a4 */ /* 0x000fe2000f8e023f */
[----:B------:R-:W-:Y:S01]  /*5280*/  ISETP.GE.AND P0, PT, R35, R28, PT ;  /* 0x0000001c2300720c */ /* 0x000fe20003f06270 */
[C---:B---3--:R-:W-:Y:S01]  /*5290*/  IMAD.SHL.U32 R28, R227.reuse, 0x80, RZ ;  /* 0x00000080e31c7824 */ /* 0x048fe200078e00ff */
[----:B------:R-:W-:Y:S01]  /*52a0*/  UISETP.LT.U32.AND UP0, UPT, UR12, 0x9, UP0 ;  /* 0x000000090c00788c */ /* 0x000fe20008701070 */
[--C-:B------:R-:W-:Y:S01]  /*52b0*/  SHF.R.S32.HI R31, RZ, 0x1f, R30.reuse ;  /* 0x0000001fff1f7819 */ /* 0x100fe2000001141e */
[----:B------:R-:W-:Y:S01]  /*52c0*/  UIMAD UR8, UR22, UR15, UR5 ;  /* 0x0000000f160872a4 */ /* 0x000fe2000f8e0205 */
[----:B------:R-:W-:Y:S01]  /*52d0*/  IMAD.U32 R25, RZ, RZ, UR14 ;  /* 0x0000000eff197e24 */ /* 0x000fe2000f8e00ff */
[C---:B------:R-:W-:Y:S01]  /*52e0*/  ISETP.GE.OR P0, PT, R28.reuse, UR11, P0 ;  /* 0x0000000b1c007c0c */ /* 0x040fe20008706670 */
[----:B------:R-:W-:Y:S01]  /*52f0*/  USEL UR5, URZ, 0x1, !UP0 ;  /* 0x000000013f057887 */ /* 0x000fe2000c000000 */
[----:B------:R-:W-:Y:S01]  /*5300*/  IMAD.WIDE R32, R227, 0x80, RZ ;  /* 0x00000080e3207825 */ /* 0x000fe200078e02ff */
[----:B------:R-:W-:Y:S01]  /*5310*/  USHF.R.U32.HI UR6, URZ, 0x1, UR7 ;  /* 0x000000013f067899 */ /* 0x000fe20008011607 */
[----:B------:R-:W-:Y:S01]  /*5320*/  IADD3 R38, -R28, UR11, R29 ;  /* 0x0000000b1c267c10 */ /* 0x000fe2000fffe11d */
[----:B------:R-:W-:Y:S01]  /*5330*/  ULOP3.LUT UR4, UR4, UR5, URZ, 0x3c, !UPT ;  /* 0x0000000504047292 */ /* 0x000fe2000f8e3c3f */
[----:B------:R-:W-:Y:S01]  /*5340*/  IMAD.WIDE.U32 R24, R25, UR22, R30 ;  /* 0x0000001619187c25 */ /* 0x000fe2000f8e001e */
[----:B------:R-:W-:Y:S01]  /*5350*/  UIMAD UR5, UR6, -0x9, UR9 ;  /* 0xfffffff7060578a4 */ /* 0x000fe2000f8e0209 */
[----:B------:R-:W-:Y:S01]  /*5360*/  LOP3.LUT R39, R32, R27, R26, 0xfe, !PT ;  /* 0x0000001b20277212 */ /* 0x000fe200078efe1a */
[----:B------:R-:W-:Y:S01]  /*5370*/  @UP1 ULOP3.LUT UR4, UR4, 0x1, UR6, 0x78, !UPT ;  /* 0x0000000104041892 */ /* 0x000fe2000f8e7806 */
[----:B------:R-:W-:-:S02]  /*5380*/  VIADD R25, R25, UR8 ;  /* 0x0000000819197c36 */ /* 0x000fc40008000000 */
[----:B------:R-:W-:Y:S02]  /*5390*/  IMAD.IADD R35, R34, 0x1, -R35 ;  /* 0x0000000122237824 */ /* 0x000fe400078e0a23 */
[----:B------:R-:W-:Y:S01]  /*53a0*/  IMAD.MOV.U32 R34, RZ, RZ, -0x1 ;  /* 0xffffffffff227424 */ /* 0x000fe200078e00ff */
[----:B-1----:R-:W-:Y:S06]  /*53b0*/  @P0 BRA `(.L_x_32) ;  /* 0x0000008c00980947 */ /* 0x002fec0003800000 */
[----:B------:R-:W0:Y:S01]  /*53c0*/  LDC.64 R28, c[0x0][0x5c8] ;  /* 0x00017200ff1c7b82 */ /* 0x000e220000000a00 */
[----:B------:R-:W-:Y:S01]  /*53d0*/  ULDC.64 UR6, c[0x0][0x5c0] ;  /* 0x0001700000067ab9 */ /* 0x000fe20000000a00 */
[----:B------:R-:W-:Y:S01]  /*53e0*/  BSSY B0, `(.L_x_32) ;  /* 0x00008e3000007945 */ /* 0x000fe20003800000 */
[-C--:B0-----:R-:W-:Y:S02]  /*53f0*/  IMAD R26, R33, R28.reuse, RZ ;  /* 0x0000001c211a7224 */ /* 0x081fe400078e02ff */
[----:B------:R-:W-:-:S04]  /*5400*/  IMAD.WIDE.U32 R24, R39, R28, R24 ;  /* 0x0000001c27187225 */ /* 0x000fc800078e0018 */
[----:B------:R-:W-:Y:S01]  /*5410*/  IMAD R27, R39, R29, R26 ;  /* 0x0000001d271b7224 */ /* 0x000fe200078e021a */
[----:B------:R-:W-:Y:S02]  /*5420*/  LEA R26, P0, R28, R24, 0x3 ;  /* 0x000000181c1a7211 */ /* 0x000fe400078018ff */
[----:B------:R-:W-:Y:S01]  /*5430*/  IADD3 R24, P1, R24, UR6, RZ ;  /* 0x0000000618187c10 */ /* 0x000fe2000ff3e0ff */
[----:B------:R-:W-:Y:S01]  /*5440*/  IMAD.IADD R27, R25, 0x1, R27 ;  /* 0x00000001191b7824 */ /* 0x000fe200078e021b */
[----:B------:R-:W-:-:S04]  /*5450*/  IADD3 R26, P3, R26, UR6, RZ ;  /* 0x000000061a1a7c10 */ /* 0x000fc8000ff7e0ff */
[----:B------:R-:W-:Y:S02]  /*5460*/  LEA.HI.X R28, R28, R27, R29, 0x3, P0 ;  /* 0x0000001b1c1c7211 */ /* 0x000fe400000f1c1d */
[----:B------:R-:W-:Y:S02]  /*5470*/  FSETP.NEU.AND P0, PT, RZ, UR19, PT ;  /* 0x00000013ff007c0b */ /* 0x000fe4000bf0d000 */
[----:B------:R-:W-:Y:S02]  /*5480*/  IADD3.X R25, R27, UR7, RZ, P1, !PT ;  /* 0x000000071b197c10 */ /* 0x000fe40008ffe4ff */
[----:B------:R-:W-:-:S09]  /*5490*/  IADD3.X R27, R28, UR7, RZ, P3, !PT ;  /* 0x000000071c1b7c10 */ /* 0x000fd20009ffe4ff */
[----:B------:R-:W-:Y:S05]  /*54a0*/  @!P0 BRA `(.L_x_33) ;  /* 0x0000006800d88947 */ /* 0x000fea0003800000 */
[----:B------:R-:W-:Y:S01]  /*54b0*/  ULDC.64 UR8, c[0x0][0x5b8] ;  /* 0x00016e0000087ab9 */ /* 0x000fe20000000a00 */
[----:B------:R-:W-:Y:S01]  /*54c0*/  ISETP.GE.AND P0, PT, R38, 0x1, PT ;  /* 0x000000012600780c */ /* 0x000fe20003f06270 */
[----:B------:R-:W-:Y:S02]  /*54d0*/  UIMAD UR6, UR10, UR8, URZ ;  /* 0x000000080a0672a4 */ /* 0x000fe4000f8e023f */
[----:B------:R-:W-:Y:S01]  /*54e0*/  IMAD.U32 R29, RZ, RZ, UR8 ;  /* 0x00000008ff1d7e24 */ /* 0x000fe2000f8e00ff */
[----:B------:R-:W-:Y:S01]  /*54f0*/  BSSY B1, `(.L_x_34) ;  /* 0x000000f000017945 */ /* 0x000fe20003800000 */
[----:B------:R-:W-:Y:S01]  /*5500*/  ISETP.LT.OR P4, PT, R35, 0x1, !P0 ;  /* 0x000000012300780c */ /* 0x000fe20004781670 */
[----:B------:R-:W-:Y:S02]  /*5510*/  UIMAD UR6, UR22, UR9, UR6 ;  /* 0x00000009160672a4 */ /* 0x000fe4000f8e0206 */
[----:B------:R-:W-:Y:S01]  /*5520*/  IMAD.WIDE.U32 R30, R29, UR22, R30 ;  /* 0x000000161d1e7c25 */ /* 0x000fe2000f8e001e */
[----:B------:R-:W-:-:S03]  /*5530*/  ULDC.64 UR8, c[0x0][0x5a8] ;  /* 0x00016a0000087ab9 */ /* 0x000fc60000000a00 */
[----:B------:R-:W-:Y:S01]  /*5540*/  VIADD R31, R31, UR6 ;  /* 0x000000061f1f7c36 */ /* 0x000fe20008000000 */
[----:B------:R-:W-:Y:S02]  /*5550*/  ULDC.64 UR6, c[0x0][0x5b0] ;  /* 0x00016c0000067ab9 */ /* 0x000fe40000000a00 */
[----:B------:R-:W-:Y:S02]  /*5560*/  IMAD R36, R33, UR6, RZ ;  /* 0x0000000621247c24 */ /* 0x000fe4000f8e02ff */
[----:B------:R-:W-:-:S04]  /*5570*/  IMAD.WIDE.U32 R28, R39, UR6, R30 ;  /* 0x00000006271c7c25 */ /* 0x000fc8000f8e001e */
[--C-:B------:R-:W-:Y:S01]  /*5580*/  IMAD R37, R39, UR7, R36.reuse ;  /* 0x0000000727257c24 */ /* 0x100fe2000f8e0224 */
[----:B------:R-:W-:Y:S02]  /*5590*/  IADD3 R28, P1, R28, UR8, RZ ;  /* 0x000000081c1c7c10 */ /* 0x000fe4000ff3e0ff */
[----:B------:R-:W-:Y:S02]  /*55a0*/  PRMT R36, RZ, 0x7610, R36 ;  /* 0x00007610ff247816 */ /* 0x000fe40000000024 */
[----:B------:R-:W-:Y:S01]  /*55b0*/  IADD3.X R29, R29, UR9, R37, P1, !PT ;  /* 0x000000091d1d7c10 */ /* 0x000fe20008ffe425 */
[----:B------:R-:W-:Y:S08]  /*55c0*/  @P4 BRA `(.L_x_35) ;  /* 0x0000000000044947 */ /* 0x000ff00003800000 */
[----:B------:R0:W5:Y:S02]  /*55d0*/  LDG.E.U8 R36, desc[UR16][R28.64] ;  /* 0x000000101c247981 */ /* 0x000164000c1e1100 */
.L_x_35:
[----:B------:R-:W-:Y:S05]  /*55e0*/  BSYNC B1 ;  /* 0x0000000000017941 */ /* 0x000fea0003800000 */
.L_x_34:
[----:B-----5:R-:W-:Y:S01]  /*55f0*/  LOP3.LUT R36, R36, 0xff, RZ, 0xc0, !PT ;  /* 0x000000ff24247812 */ /* 0x020fe200078ec0ff */
[----:B------:R-:W-:Y:S01]  /*5600*/  BSSY B1, `(.L_x_36) ;  /* 0x000000b000017945 */ /* 0x000fe20003800000 */
[----:B------:R-:W-:Y:S02]  /*5610*/  ISETP.LT.OR P3, PT, R35, 0x2, !P0 ;  /* 0x000000022300780c */ /* 0x000fe40004761670 */
[----:B------:R-:W-:-:S05]  /*5620*/  F2FP.F16.E4M3.UNPACK_B R36, R36 ;  /* 0x00000024ff24723e */ /* 0x000fca00020006ff */
[----:B------:R-:W-:-:S05]  /*5630*/  HADD2.F32 R36, -RZ, R36.H0_H0 ;  /* 0x20000024ff247230 */ /* 0x000fca0000004100 */
[----:B------:R-:W-:Y:S01]  /*5640*/  FMUL R37, R36, UR19 ;  /* 0x0000001324257c20 */ /* 0x000fe20008400000 */
[----:B------:R-:W-:-:S03]  /*5650*/  PRMT R36, RZ, 0x7610, R36 ;  /* 0x00007610ff247816 */ /* 0x000fc60000000024 */
[----:B------:R-:W-:-:S05]  /*5660*/  FFMA R37, R226, UR20, R37 ;  /* 0x00000014e2257c23 */ /* 0x000fca0008000025 */
[----:B------:R-:W-:-:S05]  /*5670*/  F2FP.SATFINITE.E4M3.F32.PACK_AB_MERGE_C R37, RZ, R37, RZ ;  /* 0x00000025ff25723e */ /* 0x000fca00048070ff */
[----:B------:R1:W-:Y:S01]  /*5680*/  @!P4 STG.E.U8 desc[UR16][R24.64], R37 ;  /* 0x000000251800c986 */ /* 0x0003e2000c101110 */
[----:B------:R-:W-:Y:S05]  /*5690*/  @P3 BRA `(.L_x_37) ;  /* 0x0000000000043947 */ /* 0x000fea0003800000 */
[----:B------:R2:W5:Y:S02]  /*56a0*/  LDG.E.U8 R36, desc[UR16][R28.64+0x1] ;  /* 0x000001101c247981 */ /* 0x000564000c1e1100 */
.L_x_37:
[----:B------:R-:W-:Y:S05]  /*56b0*/  BSYNC B1 ;  /* 0x0000000000017941 */ /* 0x000fea0003800000 */
.L_x_36:
[----:B-----5:R-:W-:Y:S01]  /*56c0*/  LOP3.LUT R36, R36, 0xff, RZ, 0xc0, !PT ;  /* 0x000000ff24247812 */ /* 0x020fe200078ec0ff */
[----:B------:R-:W-:Y:S01]  /*56d0*/  BSSY B1, `(.L_x_38) ;  /* 0x0000013000017945 */ /* 0x000fe20003800000 */
[----:B-1----:R-:W-:Y:S02]  /*56e0*/  IADD3 R37, P1, R39, 0x8, RZ ;  /* 0x0000000827257810 */ /* 0x002fe40007f3e0ff */
[----:B------:R-:W-:-:S03]  /*56f0*/  F2FP.F16.E4M3.UNPACK_B R36, R36 ;  /* 0x00000024ff24723e */ /* 0x000fc600020006ff */
[----:B------:R-:W-:Y:S01]  /*5700*/  IMAD.X R32, RZ, RZ, R33, P1 ;  /* 0x000000ffff207224 */ /* 0x000fe200008e0621 */
[----:B------:R-:W-:Y:S01]  /*5710*/  ISETP.GE.AND P1, PT, R38, 0x9, PT ;  /* 0x000000092600780c */ /* 0x000fe20003f26270 */
[----:B------:R-:W-:Y:S02]  /*5720*/  HADD2.F32 R36, -RZ, R36.H0_H0 ;  /* 0x20000024ff247230 */ /* 0x000fe40000004100 */
[----:B------:R-:W-:Y:S01]  /*5730*/  IMAD R32, R32, UR6, RZ ;  /* 0x0000000620207c24 */ /* 0x000fe2000f8e02ff */
[----:B------:R-:W-:Y:S01]  /*5740*/  ISETP.LT.OR P5, PT, R35, 0x1, !P1 ;  /* 0x000000012300780c */ /* 0x000fe20004fa1670 */
[----:B------:R-:W-:-:S04]  /*5750*/  IMAD.WIDE.U32 R30, R37, UR6, R30 ;  /* 0x00000006251e7c25 */ /* 0x000fc8000f8e001e */
[----:B------:R-:W-:Y:S01]  /*5760*/  FMUL R36, R36, UR19 ;  /* 0x0000001324247c20 */ /* 0x000fe20008400000 */
[----:B------:R-:W-:-:S03]  /*5770*/  IMAD R37, R37, UR7, R32 ;  /* 0x0000000725257c24 */ /* 0x000fc6000f8e0220 */
[----:B------:R-:W-:Y:S01]  /*5780*/  FFMA R36, R225, UR20, R36 ;  /* 0x00000014e1247c23 */ /* 0x000fe20008000024 */
[----:B------:R-:W-:Y:S02]  /*5790*/  IADD3 R30, P4, R30, UR8, RZ ;  /* 0x000000081e1e7c10 */ /* 0x000fe4000ff9e0ff */
[----:B------:R-:W-:Y:S02]  /*57a0*/  PRMT R32, RZ, 0x7610, R32 ;  /* 0x00007610ff207816 */ /* 0x000fe40000000020 */
[----:B------:R-:W-:Y:S02]  /*57b0*/  F2FP.SATFINITE.E4M3.F32.PACK_AB_MERGE_C R33, RZ, R36, RZ ;  /* 0x00000024ff21723e */ /* 0x000fe400048070ff */
[----:B------:R-:W-:-:S03]  /*57c0*/  IADD3.X R31, R31, UR9, R37, P4, !PT ;  /* 0x000000091f1f7c10 */ /* 0x000fc6000a7fe425 */
[----:B------:R1:W-:Y:S01]  /*57d0*/  @!P3 STG.E.U8 desc[UR16][R24.64+0x1], R33 ;  /* 0x000001211800b986 */ /* 0x0003e2000c101110 */
[----:B------:R-:W-:Y:S05]  /*57e0*/  @P5 BRA `(.L_x_39) ;  /* 0x0000000000045947 */ /* 0x000fea0003800000 */
[----:B------:R3:W5:Y:S02]  /*57f0*/  LDG.E.U8 R32, desc[UR16][R30.64] ;  /* 0x000000101e207981 */ /* 0x000764000c1e1100 */
.L_x_39:
[----:B------:R-:W-:Y:S05]  /*5800*/  BSYNC B1 ;  /* 0x0000000000017941 */ /* 0x000fea0003800000 */
.L_x_38:
[----:B-----5:R-:W-:Y:S01]  /*5810*/  LOP3.LUT R32, R32, 0xff, RZ, 0xc0, !PT ;  /* 0x000000ff20207812 */ /* 0x020fe200078ec0ff */
[----:B------:R-:W-:Y:S01]  /*5820*/  BSSY B1, `(.L_x_40) ;  /* 0x000000b000017945 */ /* 0x000fe20003800000 */
[----:B------:R-:W-:Y:S02]  /*5830*/  ISETP.LT.OR P3, PT, R35, 0x2, !P1 ;  /* 0x000000022300780c */ /* 0x000fe40004f61670 */
[----:B------:R-:W-:-:S05]  /*5840*/  F2FP.F16.E4M3.UNPACK_B R32, R32 ;  /* 0x00000020ff20723e */ /* 0x000fca00020006ff */
[----:B------:R-:W-:-:S05]  /*5850*/  HADD2.F32 R32, -RZ, R32.H0_H0 ;  /* 0x20000020ff207230 */ /* 0x000fca0000004100 */
[----:B-1----:R-:W-:Y:S01]  /*5860*/  FMUL R33, R32, UR19 ;  /* 0x0000001320217c20 */ /* 0x002fe20008400000 */
[----:B------:R-:W-:-:S03]  /*5870*/  PRMT R32, RZ, 0x7610, R32 ;  /* 0x00007610ff207816 */ /* 0x000fc60000000020 */
[----:B------:R-:W-:-:S05]  /*5880*/  FFMA R33, R224, UR20, R33 ;  /* 0x00000014e0217c23 */ /* 0x000fca0008000021 */
[----:B------:R-:W-:-:S05]  /*5890*/  F2FP.SATFINITE.E4M3.F32.PACK_AB_MERGE_C R33, RZ, R33, RZ ;  /* 0x00000021ff21723e */ /* 0x000fca00048070ff */
[----:B------:R1:W-:Y:S01]  /*58a0*/  @!P5 STG.E.U8 desc[UR16][R26.64], R33 ;  /* 0x000000211a00d986 */ /* 0x0003e2000c101110 */
[----:B------:R-:W-:Y:S05]  /*58b0*/  @P3 BRA `(.L_x_41) ;  /* 0x0000000000043947 */ /* 0x000fea0003800000 */
[----:B------:R4:W5:Y:S02]  /*58c0*/  LDG.E.U8 R32, desc[UR16][R30.64+0x1] ;  /* 0x000001101e207981 */ /* 0x000964000c1e1100 */
.L_x_41:
[----:B------:R-:W-:Y:S05]  /*58d0*/  BSYNC B1 ;  /* 0x0000000000017941 */ /* 0x000fea0003800000 */
.L_x_40:
[----:B-----5:R-:W-:Y:S01]  /*58e0*/  LOP3.LUT R32, R32, 0xff, RZ, 0xc0, !PT ;  /* 0x000000ff20207812 */ /* 0x020fe200078ec0ff */
[----:B------:R-:W-:Y:S01]  /*58f0*/  BSSY B1, `(.L_x_42) ;  /* 0x000000b000017945 */ /* 0x000fe20003800000 */
[----:B------:R-:W-:Y:S02]  /*5900*/  ISETP.LT.OR P4, PT, R35, 0x9, !P0 ;  /* 0x000000092300780c */ /* 0x000fe40004781670 */
[----:B------:R-:W-:-:S05]  /*5910*/  F2FP.F16.E4M3.UNPACK_B R32, R32 ;  /* 0x00000020ff20723e */ /* 0x000fca00020006ff */
[----:B------:R-:W-:-:S05]  /*5920*/  HADD2.F32 R32, -RZ, R32.H0_H0 ;  /* 0x20000020ff207230 */ /* 0x000fca0000004100 */
[----:B------:R-:W-:-:S04]  /*5930*/  FMUL R32, R32, UR19 ;  /* 0x0000001320207c20 */ /* 0x000fc80008400000 */
[----:B------:R-:W-:-:S05]  /*5940*/  FFMA R32, R223, UR20, R32 ;  /* 0x00000014df207c23 */ /* 0x000fca0008000020 */
[----:B-1----:R-:W-:Y:S02]  /*5950*/  F2FP.SATFINITE.E4M3.F32.PACK_AB_MERGE_C R33, RZ, R32, RZ ;  /* 0x00000020ff21723e */ /* 0x002fe400048070ff */
[----:B------:R-:W-:-:S03]  /*5960*/  PRMT R32, RZ, 0x7610, R32 ;  /* 0x00007610ff207816 */ /* 0x000fc60000000020 */
[----:B------:R1:W-:Y:S01]  /*5970*/  @!P3 STG.E.U8 desc[UR16][R26.64+0x1], R33 ;  /* 0x000001211a00b986 */ /* 0x0003e2000c101110 */
[----:B------:R-:W-:Y:S05]  /*5980*/  @P4 BRA `(.L_x_43) ;  /* 0x0000000000044947 */ /* 0x000fea0003800000 */
[----:B------:R0:W5:Y:S02]  /*5990*/  LDG.E.U8 R32, desc[UR16][R28.64+0x8] ;  /* 0x000008101c207981 */ /* 0x000164000c1e1100 */
.L_x_43:
[----:B------:R-:W-:Y:S05]  /*59a0*/  BSYNC B1 ;  /* 0x0000000000017941 */ /* 0x000fea0003800000 */
.L_x_42:
        /* <DEDUP_REMOVED lines=12> */
.L_x_45:
[----:B------:R-:W-:Y:S05]  /*5a70*/  BSYNC B1 ;  /* 0x0000000000017941 */ /* 0x000fea0003800000 */
.L_x_44:
        /* <DEDUP_REMOVED lines=12> */
.L_x_47:
[----:B------:R-:W-:Y:S05]  /*5b40*/  BSYNC B1 ;  /* 0x0000000000017941 */ /* 0x000fea0003800000 */
.L_x_46:
        /* <DEDUP_REMOVED lines=12> */
.L_x_49:
[----:B------:R-:W-:Y:S05]  /*5c10*/  BSYNC B1 ;  /* 0x0000000000017941 */ /* 0x000fea0003800000 */
.L_x_48:
        /* <DEDUP_REMOVED lines=12> */
.L_x_51:
[----:B------:R-:W-:Y:S05]  /*5ce0*/  BSYNC B1 ;  /* 0x0000000000017941 */ /* 0x000fea0003800000 */
.L_x_50:
        /* <DEDUP_REMOVED lines=12> */
.L_x_53:
[----:B------:R-:W-:Y:S05]  /*5db0*/  BSYNC B1 ;  /* 0x0000000000017941 */ /* 0x000fea0003800000 */
.L_x_52:
        /* <DEDUP_REMOVED lines=12> */
.L_x_55:
[----:B------:R-:W-:Y:S05]  /*5e80*/  BSYNC B1 ;  /* 0x0000000000017941 */ /* 0x000fea0003800000 */
.L_x_54:
        /* <DEDUP_REMOVED lines=12> */
.L_x_57:
[----:B------:R-:W-:Y:S05]  /*5f50*/  BSYNC B1 ;  /* 0x0000000000017941 */ /* 0x000fea0003800000 */
.L_x_56:
        /* <DEDUP_REMOVED lines=12> */
.L_x_59:
[----:B------:R-:W-:Y:S05]  /*6020*/  BSYNC B1 ;  /* 0x0000000000017941 */ /* 0x000fea0003800000 */
.L_x_58:
        /* <DEDUP_REMOVED lines=12> */
.L_x_61:
[----:B------:R-:W-:Y:S05]  /*60f0*/  BSYNC B1 ;  /* 0x0000000000017941 */ /* 0x000fea0003800000 */
.L_x_60:
        /* <DEDUP_REMOVED lines=12> */
.L_x_63:
[----:B------:R-:W-:Y:S05]  /*61c0*/  BSYNC B1 ;  /* 0x0000000000017941 */ /* 0x000fea0003800000 */
.L_x_62:
        /* <DEDUP_REMOVED lines=12> */
.L_x_65:
[----:B------:R-:W-:Y:S05]  /*6290*/  BSYNC B1 ;  /* 0x0000000000017941 */ /* 0x000fea0003800000 */
.L_x_64:
        /* <DEDUP_REMOVED lines=12> */
.L_x_67:
[----:B------:R-:W-:Y:S05]  /*6360*/  BSYNC B1 ;  /* 0x0000000000017941 */ /* 0x000fea0003800000 */
.L_x_66:
        /* <DEDUP_REMOVED lines=12> */
.L_x_69:
[----:B------:R-:W-:Y:S05]  /*6430*/  BSYNC B1 ;  /* 0x0000000000017941 */ /* 0x000fea0003800000 */
.L_x_68:
        /* <DEDUP_REMOVED lines=12> */
.L_x_71:
[----:B------:R-:W-:Y:S05]  /*6500*/  BSYNC B1 ;  /* 0x0000000000017941 */ /* 0x000fea0003800000 */
.L_x_70:
        /* <DEDUP_REMOVED lines=12> */
.L_x_73:
[----:B------:R-:W-:Y:S05]  /*65d0*/  BSYNC B1 ;  /* 0x0000000000017941 */ /* 0x000fea0003800000 */
.L_x_72:
        /* <DEDUP_REMOVED lines=12> */
.L_x_75:
[----:B------:R-:W-:Y:S05]  /*66a0*/  BSYNC B1 ;  /* 0x0000000000017941 */ /* 0x000fea0003800000 */
.L_x_74:
        /* <DEDUP_REMOVED lines=12> */
.L_x_77:
[----:B------:R-:W-:Y:S05]  /*6770*/  BSYNC B1 ;  /* 0x0000000000017941 */ /* 0x000fea0003800000 */
.L_x_76:
        /* <DEDUP_REMOVED lines=12> */
.L_x_79:
[----:B------:R-:W-:Y:S05]  /*6840*/  BSYNC B1 ;  /* 0x0000000000017941 */ /* 0x000fea0003800000 */
.L_x_78:
        /* <DEDUP_REMOVED lines=12> */
.L_x_81:
[----:B------:R-:W-:Y:S05]  /*6910*/  BSYNC B1 ;  /* 0x0000000000017941 */ /* 0x000fea0003800000 */
.L_x_80:
        /* <DEDUP_REMOVED lines=12> */
.L_x_83:
[----:B------:R-:W-:Y:S05]  /*69e0*/  BSYNC B1 ;  /* 0x0000000000017941 */ /* 0x000fea0003800000 */
.L_x_82:
        /* <DEDUP_REMOVED lines=12> */
.L_x_85:
[----:B------:R-:W-:Y:S05]  /*6ab0*/  BSYNC B1 ;  /* 0x0000000000017941 */ /* 0x000fea0003800000 */
.L_x_84:
        /* <DEDUP_REMOVED lines=12> */
.L_x_87:
[----:B------:R-:W-:Y:S05]  /*6b80*/  BSYNC B1 ;  /* 0x0000000000017941 */ /* 0x000fea0003800000 */
.L_x_86:
        /* <DEDUP_REMOVED lines=12> */
.L_x_89:
[----:B------:R-:W-:Y:S05]  /*6c50*/  BSYNC B1 ;  /* 0x0000000000017941 */ /* 0x000fea0003800000 */
.L_x_88:
        /* <DEDUP_REMOVED lines=12> */
.L_x_91:
[----:B------:R-:W-:Y:S05]  /*6d20*/  BSYNC B1 ;  /* 0x0000000000017941 */ /* 0x000fea0003800000 */
.L_x_90:
        /* <DEDUP_REMOVED lines=12> */
.L_x_93:
[----:B------:R-:W-:Y:S05]  /*6df0*/  BSYNC B1 ;  /* 0x0000000000017941 */ /* 0x000fea0003800000 */
.L_x_92:
        /* <DEDUP_REMOVED lines=12> */
.L_x_95:
[----:B------:R-:W-:Y:S05]  /*6ec0*/  BSYNC B1 ;  /* 0x0000000000017941 */ /* 0x000fea0003800000 */
.L_x_94:
        /* <DEDUP_REMOVED lines=12> */
.L_x_97:
[----:B------:R-:W-:Y:S05]  /*6f90*/  BSYNC B1 ;  /* 0x0000000000017941 */ /* 0x000fea0003800000 */
.L_x_96:
        /* <DEDUP_REMOVED lines=12> */
.L_x_99:
[----:B------:R-:W-:Y:S05]  /*7060*/  BSYNC B1 ;  /* 0x0000000000017941 */ /* 0x000fea0003800000 */
.L_x_98:
        /* <DEDUP_REMOVED lines=12> */
.L_x_101:
[----:B------:R-:W-:Y:S05]  /*7130*/  BSYNC B1 ;  /* 0x0000000000017941 */ /* 0x000fea0003800000 */
.L_x_100:
        /* <DEDUP_REMOVED lines=12> */
.L_x_103:
[----:B------:R-:W-:Y:S05]  /*7200*/  BSYNC B1 ;  /* 0x0000000000017941 */ /* 0x000fea0003800000 */
.L_x_102:
        /* <DEDUP_REMOVED lines=12> */
.L_x_105:
[----:B------:R-:W-:Y:S05]  /*72d0*/  BSYNC B1 ;  /* 0x0000000000017941 */ /* 0x000fea0003800000 */
.L_x_104:
        /* <DEDUP_REMOVED lines=12> */
.L_x_107:
[----:B------:R-:W-:Y:S05]  /*73a0*/  BSYNC B1 ;  /* 0x0000000000017941 */ /* 0x000fea0003800000 */
.L_x_106:
        /* <DEDUP_REMOVED lines=12> */
.L_x_109:
[----:B------:R-:W-:Y:S05]  /*7470*/  BSYNC B1 ;  /* 0x0000000000017941 */ /* 0x000fea0003800000 */
.L_x_108:
        /* <DEDUP_REMOVED lines=12> */
.L_x_111:
[----:B------:R-:W-:Y:S05]  /*7540*/  BSYNC B1 ;  /* 0x0000000000017941 */ /* 0x000fea0003800000 */
.L_x_110:
        /* <DEDUP_REMOVED lines=12> */
.L_x_113:
[----:B------:R-:W-:Y:S05]  /*7610*/  BSYNC B1 ;  /* 0x0000000000017941 */ /* 0x000fea0003800000 */
.L_x_112:
        /* <DEDUP_REMOVED lines=12> */
.L_x_115:
[----:B------:R-:W-:Y:S05]  /*76e0*/  BSYNC B1 ;  /* 0x0000000000017941 */ /* 0x000fea0003800000 */
.L_x_114:
        /* <DEDUP_REMOVED lines=12> */
.L_x_117:
[----:B------:R-:W-:Y:S05]  /*77b0*/  BSYNC B1 ;  /* 0x0000000000017941 */ /* 0x000fea0003800000 */
.L_x_116:
        /* <DEDUP_REMOVED lines=12> */
.L_x_119:
[----:B------:R-:W-:Y:S05]  /*7880*/  BSYNC B1 ;  /* 0x0000000000017941 */ /* 0x000fea0003800000 */
.L_x_118:
        /* <DEDUP_REMOVED lines=12> */
.L_x_121:
[----:B------:R-:W-:Y:S05]  /*7950*/  BSYNC B1 ;  /* 0x0000000000017941 */ /* 0x000fea0003800000 */
.L_x_120:
        /* <DEDUP_REMOVED lines=12> */
.L_x_123:
[----:B------:R-:W-:Y:S05]  /*7a20*/  BSYNC B1 ;  /* 0x0000000000017941 */ /* 0x000fea0003800000 */
.L_x_122:
        /* <DEDUP_REMOVED lines=12> */
.L_x_125:
[----:B------:R-:W-:Y:S05]  /*7af0*/  BSYNC B1 ;  /* 0x0000000000017941 */ /* 0x000fea0003800000 */
.L_x_124:
        /* <DEDUP_REMOVED lines=12> */
.L_x_127:
[----:B------:R-:W-:Y:S05]  /*7bc0*/  BSYNC B1 ;  /* 0x0000000000017941 */ /* 0x000fea0003800000 */
.L_x_126:
        /* <DEDUP_REMOVED lines=12> */
.L_x_129:
[----:B------:R-:W-:Y:S05]  /*7c90*/  BSYNC B1 ;  /* 0x0000000000017941 */ /* 0x000fea0003800000 */
.L_x_128:
        /* <DEDUP_REMOVED lines=12> */
.L_x_131:
[----:B------:R-:W-:Y:S05]  /*7d60*/  BSYNC B1 ;  /* 0x0000000000017941 */ /* 0x000fea0003800000 */
.L_x_130:
        /* <DEDUP_REMOVED lines=12> */
.L_x_133:
[----:B------:R-:W-:Y:S05]  /*7e30*/  BSYNC B1 ;  /* 0x0000000000017941 */ /* 0x000fea0003800000 */
.L_x_132:
        /* <DEDUP_REMOVED lines=12> */
.L_x_135:
[----:B------:R-:W-:Y:S05]  /*7f00*/  BSYNC B1 ;  /* 0x0000000000017941 */ /* 0x000fea0003800000 */
.L_x_134:
        /* <DEDUP_REMOVED lines=12> */
.L_x_137:
[----:B------:R-:W-:Y:S05]  /*7fd0*/  BSYNC B1 ;  /* 0x0000000000017941 */ /* 0x000fea0003800000 */
.L_x_136:
        /* <DEDUP_REMOVED lines=12> */
.L_x_139:
[----:B------:R-:W-:Y:S05]  /*80a0*/  BSYNC B1 ;  /* 0x0000000000017941 */ /* 0x000fea0003800000 */
.L_x_138:
        /* <DEDUP_REMOVED lines=12> */
.L_x_141:
[----:B------:R-:W-:Y:S05]  /*8170*/  BSYNC B1 ;  /* 0x0000000000017941 */ /* 0x000fea0003800000 */
.L_x_140:
        /* <DEDUP_REMOVED lines=12> */
.L_x_143:
[----:B------:R-:W-:Y:S05]  /*8240*/  BSYNC B1 ;  /* 0x0000000000017941 */ /* 0x000fea0003800000 */
.L_x_142:
        /* <DEDUP_REMOVED lines=12> */
.L_x_145:
[----:B------:R-:W-:Y:S05]  /*8310*/  BSYNC B1 ;  /* 0x0000000000017941 */ /* 0x000fea0003800000 */
.L_x_144:
        /* <DEDUP_REMOVED lines=12> */
.L_x_147:
[----:B------:R-:W-:Y:S05]  /*83e0*/  BSYNC B1 ;  /* 0x0000000000017941 */ /* 0x000fea0003800000 */
.L_x_146:
        /* <DEDUP_REMOVED lines=12> */
.L_x_149:
[----:B------:R-:W-:Y:S05]  /*84b0*/  BSYNC B1 ;  /* 0x0000000000017941 */ /* 0x000fea0003800000 */
.L_x_148:
        /* <DEDUP_REMOVED lines=12> */
.L_x_151:
[----:B------:R-:W-:Y:S05]  /*8580*/  BSYNC B1 ;  /* 0x0000000000017941 */ /* 0x000fea0003800000 */
.L_x_150:
        /* <DEDUP_REMOVED lines=12> */
.L_x_153:
[----:B------:R-:W-:Y:S05]  /*8650*/  BSYNC B1 ;  /* 0x0000000000017941 */ /* 0x000fea0003800000 */
.L_x_152:
        /* <DEDUP_REMOVED lines=12> */
.L_x_155:
[----:B------:R-:W-:Y:S05]  /*8720*/  BSYNC B1 ;  /* 0x0000000000017941 */ /* 0x000fea0003800000 */
.L_x_154:
        /* <DEDUP_REMOVED lines=12> */
.L_x_157:
[----:B------:R-:W-:Y:S05]  /*87f0*/  BSYNC B1 ;  /* 0x0000000000017941 */ /* 0x000fea0003800000 */
.L_x_156:
        /* <DEDUP_REMOVED lines=12> */
.L_x_159:
[----:B------:R-:W-:Y:S05]  /*88c0*/  BSYNC B1 ;  /* 0x0000000000017941 */ /* 0x000fea0003800000 */
.L_x_158:
        /* <DEDUP_REMOVED lines=12> */
.L_x_161:
[----:B------:R-:W-:Y:S05]  /*8990*/  BSYNC B1 ;  /* 0x0000000000017941 */ /* 0x000fea0003800000 */
.L_x_160:
        /* <DEDUP_REMOVED lines=12> */
.L_x_163:
[----:B------:R-:W-:Y:S05]  /*8a60*/  BSYNC B1 ;  /* 0x0000000000017941 */ /* 0x000fea0003800000 */
.L_x_162:
        /* <DEDUP_REMOVED lines=12> */
.L_x_165:
[----:B------:R-:W-:Y:S05]  /*8b30*/  BSYNC B1 ;  /* 0x0000000000017941 */ /* 0x000fea0003800000 */
.L_x_164:
        /* <DEDUP_REMOVED lines=12> */
.L_x_167:
[----:B------:R-:W-:Y:S05]  /*8c00*/  BSYNC B1 ;  /* 0x0000000000017941 */ /* 0x000fea0003800000 */
.L_x_166:
        /* <DEDUP_REMOVED lines=12> */
.L_x_169:
[----:B------:R-:W-:Y:S05]  /*8cd0*/  BSYNC B1 ;  /* 0x0000000000017941 */ /* 0x000fea0003800000 */
.L_x_168:
        /* <DEDUP_REMOVED lines=12> */
.L_x_171:
[----:B------:R-:W-:Y:S05]  /*8da0*/  BSYNC B1 ;  /* 0x0000000000017941 */ /* 0x000fea0003800000 */
.L_x_170:
        /* <DEDUP_REMOVED lines=12> */
.L_x_173:
[----:B------:R-:W-:Y:S05]  /*8e70*/  BSYNC B1 ;  /* 0x0000000000017941 */ /* 0x000fea0003800000 */
.L_x_172:
        /* <DEDUP_REMOVED lines=12> */
.L_x_175:
[----:B------:R-:W-:Y:S05]  /*8f40*/  BSYNC B1 ;  /* 0x0000000000017941 */ /* 0x000fea0003800000 */
.L_x_174:
        /* <DEDUP_REMOVED lines=12> */
.L_x_177:
[----:B------:R-:W-:Y:S05]  /*9010*/  BSYNC B1 ;  /* 0x0000000000017941 */ /* 0x000fea0003800000 */
.L_x_176:
        /* <DEDUP_REMOVED lines=12> */
.L_x_179:
[----:B------:R-:W-:Y:S05]  /*90e0*/  BSYNC B1 ;  /* 0x0000000000017941 */ /* 0x000fea0003800000 */
.L_x_178:
        /* <DEDUP_REMOVED lines=12> */
.L_x_181:
[----:B------:R-:W-:Y:S05]  /*91b0*/  BSYNC B1 ;  /* 0x0000000000017941 */ /* 0x000fea0003800000 */
.L_x_180:
        /* <DEDUP_REMOVED lines=12> */
.L_x_183:
[----:B------:R-:W-:Y:S05]  /*9280*/  BSYNC B1 ;  /* 0x0000000000017941 */ /* 0x000fea0003800000 */
.L_x_182:
        /* <DEDUP_REMOVED lines=12> */
.L_x_185:
[----:B------:R-:W-:Y:S05]  /*9350*/  BSYNC B1 ;  /* 0x0000000000017941 */ /* 0x000fea0003800000 */
.L_x_184:
[----:B-----5:R-:W-:Y:S01]  /*9360*/  LOP3.LUT R32, R32, 0xff, RZ, 0xc0, !PT ;  /* 0x000000ff20207812 */ /* 0x020fe200078ec0ff */
[----:B------:R-:W-:Y:S01]  /*9370*/  BSSY B1, `(.L_x_186) ;  /* 0x000000b000017945 */ /* 0x000fe20003800000 */
[----:B------:R-:W-:Y:S02]  /*9380*/  ISETP.LT.OR P4, PT, R35, 0x99, !P0 ;  /* 0x000000992300780c */ /* 0x000fe40004781670 */
[----:B------:R-:W-:-:S05]  /*9390*/  F2FP.F16.E4M3.UNPACK_B R32, R32 ;  /* 0x00000020ff20723e */ /* 0x000fca00020006ff */
[----:B------:R-:W-:-:S05]  /*93a0*/  HADD2.F32 R32, -RZ, R32.H0_H0 ;  /* 0x20000020ff207230 */ /* 0x000fca0000004100 */
[----:B------:R-:W-:-:S04]  /*93b0*/  FMUL R32, R32, UR19 ;  /* 0x0000001320207c20 */ /* 0x000fc80008400000 */
[----:B------:R-:W-:Y:S01]  /*93c0*/  FFMA R32, R23, UR20, R32 ;  /* 0x0000001417207c23 */ /* 0x000fe20008000020 */
[----:B------:R-:W-:-:S04]  /*93d0*/  PRMT R23, RZ, 0x7610, R23 ;  /* 0x00007610ff177816 */ /* 0x000fc80000000017 */
[----:B-1----:R-:W-:-:S05]  /*93e0*/  F2FP.SATFINITE.E4M3.F32.PACK_AB_MERGE_C R33, RZ, R32, RZ ;  /* 0x00000020ff21723e */ /* 0x002fca00048070ff */
[----:B------:R1:W-:Y:S01]  /*93f0*/  @!P3 STG.E.U8 desc[UR16][R26.64+0x91], R33 ;  /* 0x000091211a00b986 */ /* 0x0003e2000c101110 */
[----:B------:R-:W-:Y:S05]  /*9400*/  @P4 BRA `(.L_x_187) ;  /* 0x0000000000044947 */ /* 0x000fea0003800000 */
[----:B------:R0:W5:Y:S02]  /*9410*/  LDG.E.U8 R23, desc[UR16][R28.64+0x98] ;  /* 0x000098101c177981 */ /* 0x000164000c1e1100 */
.L_x_187:
[----:B------:R-:W-:Y:S05]  /*9420*/  BSYNC B1 ;  /* 0x0000000000017941 */ /* 0x000fea0003800000 */
.L_x_186:
        /* <DEDUP_REMOVED lines=8> */
[----:B------:R-:W-:-:S05]  /*94b0*/  F2FP.SATFINITE.E4M3.F32.PACK_AB_MERGE_C R23, RZ, R23, RZ ;  /* 0x00000017ff17723e */ /* 0x000fca00048070ff */
[----:B------:R0:W-:Y:S01]  /*94c0*/  @!P4 STG.E.U8 desc[UR16][R24.64+0x98], R23 ;  /* 0x000098171800c986 */ /* 0x0001e2000c101110 */
[----:B------:R-:W-:Y:S05]  /*94d0*/  @P3 BRA `(.L_x_189) ;  /* 0x0000000000043947 */ /* 0x000fea0003800000 */
[----:B------:R0:W5:Y:S02]  /*94e0*/  LDG.E.U8 R22, desc[UR16][R28.64+0x99] ;  /* 0x000099101c167981 */ /* 0x000164000c1e1100 */
.L_x_189:
[----:B------:R-:W-:Y:S05]  /*94f0*/  BSYNC B1 ;  /* 0x0000000000017941 */ /* 0x000fea0003800000 */
.L_x_188:
        /* <DEDUP_REMOVED lines=8> */
[----:B0-----:R-:W-:-:S05]  /*9580*/  F2FP.SATFINITE.E4M3.F32.PACK_AB_MERGE_C R23, RZ, R22, RZ ;  /* 0x00000016ff17723e */ /* 0x001fca00048070ff */
[----:B------:R0:W-:Y:S01]  /*9590*/  @!P3 STG.E.U8 desc[UR16][R24.64+0x99], R23 ;  /* 0x000099171800b986 */ /* 0x0001e2000c101110 */
[----:B------:R-:W-:Y:S05]  /*95a0*/  @P4 BRA `(.L_x_191) ;  /* 0x0000000000044947 */ /* 0x000fea0003800000 */
[----:B------:R0:W5:Y:S02]  /*95b0*/  LDG.E.U8 R21, desc[UR16][R30.64+0x98] ;  /* 0x000098101e157981 */ /* 0x000164000c1e1100 */
.L_x_191:
[----:B------:R-:W-:Y:S05]  /*95c0*/  BSYNC B1 ;  /* 0x0000000000017941 */ /* 0x000fea0003800000 */
.L_x_190:
        /* <DEDUP_REMOVED lines=12> */
.L_x_193:
[----:B------:R-:W-:Y:S05]  /*9690*/  BSYNC B1 ;  /* 0x0000000000017941 */ /* 0x000fea0003800000 */
.L_x_192:
        /* <DEDUP_REMOVED lines=12> */
.L_x_195:
[----:B------:R-:W-:Y:S05]  /*9760*/  BSYNC B1 ;  /* 0x0000000000017941 */ /* 0x000fea0003800000 */
.L_x_194:
        /* <DEDUP_REMOVED lines=12> */
.L_x_197:
[----:B------:R-:W-:Y:S05]  /*9830*/  BSYNC B1 ;  /* 0x0000000000017941 */ /* 0x000fea0003800000 */
.L_x_196:
        /* <DEDUP_REMOVED lines=12> */
.L_x_199:
[----:B------:R-:W-:Y:S05]  /*9900*/  BSYNC B1 ;  /* 0x0000000000017941 */ /* 0x000fea0003800000 */
.L_x_198:
        /* <DEDUP_REMOVED lines=12> */
.L_x_201:
[----:B------:R-:W-:Y:S05]  /*99d0*/  BSYNC B1 ;  /* 0x0000000000017941 */ /* 0x000fea0003800000 */
.L_x_200:
        /* <DEDUP_REMOVED lines=12> */
.L_x_203:
[----:B------:R-:W-:Y:S05]  /*9aa0*/  BSYNC B1 ;  /* 0x0000000000017941 */ /* 0x000fea0003800000 */
.L_x_202:
        /* <DEDUP_REMOVED lines=12> */
.L_x_205:
[----:B------:R-:W-:Y:S05]  /*9b70*/  BSYNC B1 ;  /* 0x0000000000017941 */ /* 0x000fea0003800000 */
.L_x_204:
        /* <DEDUP_REMOVED lines=12> */
.L_x_207:
[----:B------:R-:W-:Y:S05]  /*9c40*/  BSYNC B1 ;  /* 0x0000000000017941 */ /* 0x000fea0003800000 */
.L_x_206:
        /* <DEDUP_REMOVED lines=12> */
.L_x_209:
[----:B------:R-:W-:Y:S05]  /*9d10*/  BSYNC B1 ;  /* 0x0000000000017941 */ /* 0x000fea0003800000 */
.L_x_208:
        /* <DEDUP_REMOVED lines=12> */
.L_x_211:
[----:B------:R-:W-:Y:S05]  /*9de0*/  BSYNC B1 ;  /* 0x0000000000017941 */ /* 0x000fea0003800000 */
.L_x_210:
        /* <DEDUP_REMOVED lines=12> */
.L_x_213:
[----:B------:R-:W-:Y:S05]  /*9eb0*/  BSYNC B1 ;  /* 0x0000000000017941 */ /* 0x000fea0003800000 */
.L_x_212:
        /* <DEDUP_REMOVED lines=12> */
.L_x_215:
[----:B------:R-:W-:Y:S05]  /*9f80*/  BSYNC B1 ;  /* 0x0000000000017941 */ /* 0x000fea0003800000 */
.L_x_214:
        /* <DEDUP_REMOVED lines=12> */
.L_x_217:
[----:B------:R-:W-:Y:S05]  /*a050*/  BSYNC B1 ;  /* 0x0000000000017941 */ /* 0x000fea0003800000 */
.L_x_216:
        /* <DEDUP_REMOVED lines=12> */
.L_x_219:
[----:B------:R-:W-:Y:S05]  /*a120*/  BSYNC B1 ;  /* 0x0000000000017941 */ /* 0x000fea0003800000 */
.L_x_218:
        /* <DEDUP_REMOVED lines=12> */
.L_x_221:
[----:B------:R-:W-:Y:S05]  /*a1f0*/  BSYNC B1 ;  /* 0x0000000000017941 */ /* 0x000fea0003800000 */
.L_x_220:
        /* <DEDUP_REMOVED lines=12> */
.L_x_223:
[----:B------:R-:W-:Y:S05]  /*a2c0*/  BSYNC B1 ;  /* 0x0000000000017941 */ /* 0x000fea0003800000 */
.L_x_222:
        /* <DEDUP_REMOVED lines=12> */
.L_x_225:
[----:B------:R-:W-:Y:S05]  /*a390*/  BSYNC B1 ;  /* 0x0000000000017941 */ /* 0x000fea0003800000 */
.L_x_224:
        /* <DEDUP_REMOVED lines=12> */
.L_x_227:
[----:B------:R-:W-:Y:S05]  /*a460*/  BSYNC B1 ;  /* 0x0000000000017941 */ /* 0x000fea0003800000 */
.L_x_226:
        /* <DEDUP_REMOVED lines=12> */
.L_x_229:
[----:B------:R-:W-:Y:S05]  /*a530*/  BSYNC B1 ;  /* 0x0000000000017941 */ /* 0x000fea0003800000 */
.L_x_228:
[----:B-----5:R-:W-:Y:S01]  /*a540*/  LOP3.LUT R2, R2, 0xff, RZ, 0xc0, !PT ;  /* 0x000000ff02027812 */ /* 0x020fe200078ec0ff */
[----:B------:R-:W-:Y:S01]  /*a550*/  BSSY B1, `(.L_x_230) ;  /* 0x000000b000017945 */ /* 0x000fe20003800000 */
[----:B------:R-:W-:Y:S02]  /*a560*/  ISETP.LT.OR P4, PT, R35, 0xc1, !P1 ;  /* 0x000000c12300780c */ /* 0x000fe40004f81670 */
[----:B------:R-:W-:-:S05]  /*a570*/  F2FP.F16.E4M3.UNPACK_B R2, R2 ;  /* 0x00000002ff02723e */ /* 0x000fca00020006ff */
[----:B------:R-:W-:-:S05]  /*a580*/  HADD2.F32 R2, -RZ, R2.H0_H0 ;  /* 0x20000002ff027230 */ /* 0x000fca0000004100 */
[----:B0-----:R-:W-:-:S04]  /*a590*/  FMUL R3, R2, UR19 ;  /* 0x0000001302037c20 */ /* 0x001fc80008400000 */
[----:B------:R-:W-:Y:S01]  /*a5a0*/  FFMA R3, R0, UR20, R3 ;  /* 0x0000001400037c23 */ /* 0x000fe20008000003 */
[----:B------:R-:W-:-:S04]  /*a5b0*/  PRMT R0, RZ, 0x7610, R0 ;  /* 0x00007610ff007816 */ /* 0x000fc80000000000 */
[----:B------:R-:W-:-:S05]  /*a5c0*/  F2FP.SATFINITE.E4M3.F32.PACK_AB_MERGE_C R3, RZ, R3, RZ ;  /* 0x00000003ff03723e */ /* 0x000fca00048070ff */
[----:B------:R0:W-:Y:S01]  /*a5d0*/  @!P3 STG.E.U8 desc[UR16][R24.64+0xc1], R3 ;  /* 0x0000c1031800b986 */ /* 0x0001e2000c101110 */
[----:B------:R-:W-:Y:S05]  /*a5e0*/  @P4 BRA `(.L_x_231) ;  /* 0x0000000000044947 */ /* 0x000fea0003800000 */
[----:B------:R0:W5:Y:S02]  /*a5f0*/  LDG.E.U8 R0, desc[UR16][R30.64+0xc0] ;  /* 0x0000c0101e007981 */ /* 0x000164000c1e1100 */
.L_x_231:
[----:B------:R-:W-:Y:S05]  /*a600*/  BSYNC B1 ;  /* 0x0000000000017941 */ /* 0x000fea0003800000 */
.L_x_230:
[----:B------:R-:W2:Y:S01]  /*a610*/  LDL.LU R2, [R1] ;  /* 0x0000000001027983 */ /* 0x000ea20000300800 */
[----:B-----5:R-:W-:Y:S01]  /*a620*/  LOP3.LUT R0, R0, 0xff, RZ, 0xc0, !PT ;  /* 0x000000ff00007812 */ /* 0x020fe200078ec0ff */
[----:B------:R-:W-:Y:S01]  /*a630*/  BSSY B1, `(.L_x_232) ;  /* 0x000000b000017945 */ /* 0x000fe20003800000 */
[----:B------:R-:W-:Y:S02]  /*a640*/  ISETP.LT.OR P3, PT, R35, 0xc2, !P1 ;  /* 0x000000c22300780c */ /* 0x000fe40004f61670 */
[----:B------:R-:W-:-:S05]  /*a650*/  F2FP.F16.E4M3.UNPACK_B R0, R0 ;  /* 0x00000000ff00723e */ /* 0x000fca00020006ff */
[----:B------:R-:W-:-:S05]  /*a660*/  HADD2.F32 R0, -RZ, R0.H0_H0 ;  /* 0x20000000ff007230 */ /* 0x000fca0000004100 */
[----:B------:R-:W-:-:S04]  /*a670*/  FMUL R0, R0, UR19 ;  /* 0x0000001300007c20 */ /* 0x000fc80008400000 */
[----:B--2---:R-:W-:-:S05]  /*a680*/  FFMA R0, R2, UR20, R0 ;  /* 0x0000001402007c23 */ /* 0x004fca0008000000 */
[----:B0-----:R-:W-:Y:S02]  /*a690*/  F2FP.SATFINITE.E4M3.F32.PACK_AB_MERGE_C R3, RZ, R0, RZ ;  /* 0x00000000ff03723e */ /* 0x001fe400048070ff */
[----:B------:R-:W-:-:S03]  /*a6a0*/  PRMT R0, RZ, 0x7610, R0 ;  /* 0x00007610ff007816 */ /* 0x000fc60000000000 */
[----:B------:R0:W-:Y:S01]  /*a6b0*/  @!P4 STG.E.U8 desc[UR16][R26.64+0xc0], R3 ;  /* 0x0000c0031a00c986 */ /* 0x0001e2000c101110 */
[----:B------:R-:W-:Y:S05]  /*a6c0*/  @P3 BRA `(.L_x_233) ;  /* 0x0000000000043947 */ /* 0x000fea0003800000 */
[----:B------:R2:W5:Y:S02]  /*a6d0*/  LDG.E.U8 R0, desc[UR16][R30.64+0xc1] ;  /* 0x0000c1101e007981 */ /* 0x000564000c1e1100 */
.L_x_233:
[----:B------:R-:W-:Y:S05]  /*a6e0*/  BSYNC B1 ;  /* 0x0000000000017941 */ /* 0x000fea0003800000 */
.L_x_232:
[----:B------:R-:W3:Y:S01]  /*a6f0*/  LDL.LU R2, [R1+0x4] ;  /* 0x0000040001027983 */ /* 0x000ee20000300800 */
[----:B-----5:R-:W-:Y:S01]  /*a700*/  LOP3.LUT R0, R0, 0xff, RZ, 0xc0, !PT ;  /* 0x000000ff00007812 */ /* 0x020fe200078ec0ff */
[----:B------:R-:W-:Y:S01]  /*a710*/  BSSY B1, `(.L_x_234) ;  /* 0x000000b000017945 */ /* 0x000fe20003800000 */
[----:B------:R-:W-:Y:S02]  /*a720*/  ISETP.LT.OR P4, PT, R35, 0xc9, !P0 ;  /* 0x000000c92300780c */ /* 0x000fe40004781670 */
[----:B------:R-:W-:-:S05]  /*a730*/  F2FP.F16.E4M3.UNPACK_B R0, R0 ;  /* 0x00000000ff00723e */ /* 0x000fca00020006ff */
[----:B------:R-:W-:-:S05]  /*a740*/  HADD2.F32 R0, -RZ, R0.H0_H0 ;  /* 0x20000000ff007230 */ /* 0x000fca0000004100 */
[----:B------:R-:W-:-:S04]  /*a750*/  FMUL R0, R0, UR19 ;  /* 0x0000001300007c20 */ /* 0x000fc80008400000 */
[----:B---3--:R-:W-:-:S05]  /*a760*/  FFMA R0, R2, UR20, R0 ;  /* 0x0000001402007c23 */ /* 0x008fca0008000000 */
[----:B0-----:R-:W-:Y:S02]  /*a770*/  F2FP.SATFINITE.E4M3.F32.PACK_AB_MERGE_C R3, RZ, R0, RZ ;  /* 0x00000000ff03723e */ /* 0x001fe400048070ff */
[----:B------:R-:W-:-:S03]  /*a780*/  PRMT R0, RZ, 0x7610, R0 ;  /* 0x00007610ff007816 */ /* 0x000fc60000000000 */
[----:B------:R0:W-:Y:S01]  /*a790*/  @!P3 STG.E.U8 desc[UR16][R26.64+0xc1], R3 ;  /* 0x0000c1031a00b986 */ /* 0x0001e2000c101110 */
[----:B------:R-:W-:Y:S05]  /*a7a0*/  @P4 BRA `(.L_x_235) ;  /* 0x0000000000044947 */ /* 0x000fea0003800000 */
[----:B------:R3:W5:Y:S02]  /*a7b0*/  LDG.E.U8 R0, desc[UR16][R28.64+0xc8] ;  /* 0x0000c8101c007981 */ /* 0x000764000c1e1100 */
.L_x_235:
[----:B------:R-:W-:Y:S05]  /*a7c0*/  BSYNC B1 ;  /* 0x0000000000017941 */ /* 0x000fea0003800000 */
.L_x_234:
[----:B------:R-:W2:Y:S01]  /*a7d0*/  LDL.LU R2, [R1+0x8] ;  /* 0x0000080001027983 */ /* 0x000ea20000300800 */
        /* <DEDUP_REMOVED lines=12> */
.L_x_237:
[----:B------:R-:W-:Y:S05]  /*a8a0*/  BSYNC B1 ;  /* 0x0000000000017941 */ /* 0x000fea0003800000 */
.L_x_236:
        /* <DEDUP_REMOVED lines=13> */
.L_x_239:
[----:B------:R-:W-:Y:S05]  /*a980*/  BSYNC B1 ;  /* 0x0000000000017941 */ /* 0x000fea0003800000 */
.L_x_238:
        /* <DEDUP_REMOVED lines=13> */
.L_x_241:
[----:B------:R-:W-:Y:S05]  /*aa60*/  BSYNC B1 ;  /* 0x0000000000017941 */ /* 0x000fea0003800000 */
.L_x_240:
        /* <DEDUP_REMOVED lines=13> */
.L_x_243:
[----:B------:R-:W-:Y:S05]  /*ab40*/  BSYNC B1 ;  /* 0x0000000000017941 */ /* 0x000fea0003800000 */
.L_x_242:
        /* <DEDUP_REMOVED lines=13> */
.L_x_245:
[----:B------:R-:W-:Y:S05]  /*ac20*/  BSYNC B1 ;  /* 0x0000000000017941 */ /* 0x000fea0003800000 */
.L_x_244:
        /* <DEDUP_REMOVED lines=13> */
.L_x_247:
[----:B------:R-:W-:Y:S05]  /*ad00*/  BSYNC B1 ;  /* 0x0000000000017941 */ /* 0x000fea0003800000 */
.L_x_246:
        /* <DEDUP_REMOVED lines=13> */
.L_x_249:
[----:B------:R-:W-:Y:S05]  /*ade0*/  BSYNC B1 ;  /* 0x0000000000017941 */ /* 0x000fea0003800000 */
.L_x_248:
        /* <DEDUP_REMOVED lines=13> */
.L_x_251:
[----:B------:R-:W-:Y:S05]  /*aec0*/  BSYNC B1 ;  /* 0x0000000000017941 */ /* 0x000fea0003800000 */
.L_x_250:
        /* <DEDUP_REMOVED lines=13> */
.L_x_253:
[----:B------:R-:W-:Y:S05]  /*afa0*/  BSYNC B1 ;  /* 0x0000000000017941 */ /* 0x000fea0003800000 */
.L_x_252:
        /* <DEDUP_REMOVED lines=13> */
.L_x_255:
[----:B------:R-:W-:Y:S05]  /*b080*/  BSYNC B1 ;  /* 0x0000000000017941 */ /* 0x000fea0003800000 */
.L_x_254:
        /* <DEDUP_REMOVED lines=13> */
.L_x_257:
[----:B------:R-:W-:Y:S05]  /*b160*/  BSYNC B1 ;  /* 0x0000000000017941 */ /* 0x000fea0003800000 */
.L_x_256:
        /* <DEDUP_REMOVED lines=13> */
.L_x_259:
[----:B------:R-:W-:Y:S05]  /*b240*/  BSYNC B1 ;  /* 0x0000000000017941 */ /* 0x000fea0003800000 */
.L_x_258:
        /* <DEDUP_REMOVED lines=13> */
.L_x_261:
[----:B------:R-:W-:Y:S05]  /*b320*/  BSYNC B1 ;  /* 0x0000000000017941 */ /* 0x000fea0003800000 */
.L_x_260:
        /* <DEDUP_REMOVED lines=13> */
.L_x_263:
[----:B------:R-:W-:Y:S05]  /*b400*/  BSYNC B1 ;  /* 0x0000000000017941 */ /* 0x000fea0003800000 */
.L_x_262:
        /* <DEDUP_REMOVED lines=13> */
.L_x_265:
[----:B------:R-:W-:Y:S05]  /*b4e0*/  BSYNC B1 ;  /* 0x0000000000017941 */ /* 0x000fea0003800000 */
.L_x_264:
        /* <DEDUP_REMOVED lines=13> */
.L_x_267:
[----:B------:R-:W-:Y:S05]  /*b5c0*/  BSYNC B1 ;  /* 0x0000000000017941 */ /* 0x000fea0003800000 */
.L_x_266:
        /* <DEDUP_REMOVED lines=13> */
.L_x_269:
[----:B------:R-:W-:Y:S05]  /*b6a0*/  BSYNC B1 ;  /* 0x0000000000017941 */ /* 0x000fea0003800000 */
.L_x_268:
        /* <DEDUP_REMOVED lines=13> */
.L_x_271:
[----:B------:R-:W-:Y:S05]  /*b780*/  BSYNC B1 ;  /* 0x0000000000017941 */ /* 0x000fea0003800000 */
.L_x_270:
        /* <DEDUP_REMOVED lines=13> */
.L_x_273:
[----:B------:R-:W-:Y:S05]  /*b860*/  BSYNC B1 ;  /* 0x0000000000017941 */ /* 0x000fea0003800000 */
.L_x_272:
        /* <DEDUP_REMOVED lines=13> */
.L_x_275:
[----:B------:R-:W-:Y:S05]  /*b940*/  BSYNC B1 ;  /* 0x0000000000017941 */ /* 0x000fea0003800000 */
.L_x_274:
        /* <DEDUP_REMOVED lines=13> */
.L_x_277:
[----:B------:R-:W-:Y:S05]  /*ba20*/  BSYNC B1 ;  /* 0x0000000000017941 */ /* 0x000fea0003800000 */
.L_x_276:
        /* <DEDUP_REMOVED lines=13> */
.L_x_279:
[----:B------:R-:W-:Y:S05]  /*bb00*/  BSYNC B1 ;  /* 0x0000000000017941 */ /* 0x000fea0003800000 */
.L_x_278:
        /* <DEDUP_REMOVED lines=13> */
.L_x_281:
[----:B------:R-:W-:Y:S05]  /*bbe0*/  BSYNC B1 ;  /* 0x0000000000017941 */ /* 0x000fea0003800000 */
.L_x_280:
        /* <DEDUP_REMOVED lines=13> */
.L_x_283:
[----:B------:R-:W-:Y:S05]  /*bcc0*/  BSYNC B1 ;  /* 0x0000000000017941 */ /* 0x000fea0003800000 */
.L_x_282:
        /* <DEDUP_REMOVED lines=13> */
.L_x_285:
[----:B------:R-:W-:Y:S05]  /*bda0*/  BSYNC B1 ;  /* 0x0000000000017941 */ /* 0x000fea0003800000 */
.L_x_284:
        /* <DEDUP_REMOVED lines=13> */
.L_x_287:
[----:B------:R-:W-:Y:S05]  /*be80*/  BSYNC B1 ;  /* 0x0000000000017941 */ /* 0x000fea0003800000 */
.L_x_286:
        /* <DEDUP_REMOVED lines=13> */
.L_x_289:
[----:B------:R-:W-:Y:S05]  /*bf60*/  BSYNC B1 ;  /* 0x0000000000017941 */ /* 0x000fea0003800000 */
.L_x_288:
[----:B------:R-:W-:Y:S05]  /*bf70*/  @P1 BRA `(.L_x_290) ;  /* 0x0000002000a41947 */ /* 0x000fea0003800000 */
[----:B------:R-:W2:Y:S01]  /*bf80*/  LDL.LU R2, [R1+0x74] ;  /* 0x0000740001027983 */ /* 0x000ea20000300800 */
[----:B-----5:R-:W-:-:S04]  /*bf90*/  LOP3.LUT R0, R0, 0xff, RZ, 0xc0, !PT ;  /* 0x000000ff00007812 */ /* 0x020fc800078ec0ff */
[----:B------:R-:W-:-:S05]  /*bfa0*/  F2FP.F16.E4M3.UNPACK_B R0, R0 ;  /* 0x00000000ff00723e */ /* 0x000fca00020006ff */
[----:B------:R-:W-:-:S05]  /*bfb0*/  HADD2.F32 R0, -RZ, R0.H0_H0 ;  /* 0x20000000ff007230 */ /* 0x000fca0000004100 */
[----:B------:R-:W-:-:S04]  /*bfc0*/  FMUL R0, R0, UR19 ;  /* 0x0000001300007c20 */ /* 0x000fc80008400000 */
[----:B--2---:R-:W-:-:S05]  /*bfd0*/  FFMA R0, R2, UR20, R0 ;  /* 0x0000001402007c23 */ /* 0x004fca0008000000 */
[----:B0-----:R-:W-:-:S05]  /*bfe0*/  F2FP.SATFINITE.E4M3.F32.PACK_AB_MERGE_C R3, RZ, R0, RZ ;  /* 0x00000000ff03723e */ /* 0x001fca00048070ff */
[----:B------:R0:W-:Y:S01]  /*bff0*/  STG.E.U8 desc[UR16][R26.64+0xf9], R3 ;  /* 0x0000f9031a007986 */ /* 0x0001e2000c101110 */
[----:B------:R-:W-:Y:S05]  /*c000*/  BRA `(.L_x_290) ;  /* 0x0000002000807947 */ /* 0x000fea0003800000 */
.L_x_33:
[----:B------:R-:W-:Y:S01]  /*c010*/  ISETP.GE.AND P1, PT, R38, 0x1, PT ;  /* 0x000000012600780c */ /* 0x000fe20003f26270 */
[----:B------:R-:W-:Y:S01]  /*c020*/  FMUL R226, R226, UR20 ;  /* 0x00000014e2e27c20 */ /* 0x000fe20008400000 */
[----:B------:R-:W2:Y:S01]  /*c030*/  LDL.LU R227, [R1+0x10] ;  /* 0x0000100001e37983 */ /* 0x000ea20000300800 */
[----:B------:R-:W-:Y:S01]  /*c040*/  ISETP.GE.AND P0, PT, R38, 0x9, PT ;  /* 0x000000092600780c */ /* 0x000fe20003f06270 */
[----:B------:R-:W-:Y:S01]  /*c050*/  FMUL R225, R225, UR20 ;  /* 0x00000014e1e17c20 */ /* 0x000fe20008400000 */
[C---:B------:R-:W-:Y:S02]  /*c060*/  ISETP.LT.OR P4, PT, R35.reuse, 0x1, !P1 ;  /* 0x000000012300780c */ /* 0x040fe40004f81670 */
[C---:B------:R-:W-:Y:S02]  /*c070*/  ISETP.LT.OR P5, PT, R35.reuse, 0x2, !P1 ;  /* 0x000000022300780c */ /* 0x040fe40004fa1670 */
[----:B------:R-:W-:Y:S02]  /*c080*/  F2FP.SATFINITE.E4M3.F32.PACK_AB_MERGE_C R29, RZ, R226, RZ ;  /* 0x000000e2ff1d723e */ /* 0x000fe400048070ff */
[C---:B------:R-:W-:Y:S01]  /*c090*/  ISETP.LT.OR P3, PT, R35.reuse, 0x1, !P0 ;  /* 0x000000012300780c */ /* 0x040fe20004761670 */
[----:B------:R-:W-:Y:S01]  /*c0a0*/  FMUL R224, R224, UR20 ;  /* 0x00000014e0e07c20 */ /* 0x000fe20008400000 */
[----:B------:R-:W-:Y:S01]  /*c0b0*/  ISETP.LT.OR P6, PT, R35, 0xa, !P1 ;  /* 0x0000000a2300780c */ /* 0x000fe20004fc1670 */
[----:B------:R-:W-:Y:S01]  /*c0c0*/  FMUL R223, R223, UR20 ;  /* 0x00000014dfdf7c20 */ /* 0x000fe20008400000 */
[----:B------:R-:W-:Y:S01]  /*c0d0*/  F2FP.SATFINITE.E4M3.F32.PACK_AB_MERGE_C R225, RZ, R225, RZ ;  /* 0x000000e1ffe1723e */ /* 0x000fe200048070ff */
[----:B------:R-:W-:Y:S01]  /*c0e0*/  FMUL R221, R221, UR20 ;  /* 0x00000014dddd7c20 */ /* 0x000fe20008400000 */
[----:B------:R-:W-:Y:S01]  /*c0f0*/  FMUL R222, R222, UR20 ;  /* 0x00000014dede7c20 */ /* 0x000fe20008400000 */
[----:B------:R0:W-:Y:S01]  /*c100*/  @!P4 STG.E.U8 desc[UR16][R24.64], R29 ;  /* 0x0000001d1800c986 */ /* 0x0001e2000c101110 */
[----:B------:R-:W-:-:S02]  /*c110*/  ISETP.LT.OR P4, PT, R35, 0x2, !P0 ;  /* 0x000000022300780c */ /* 0x000fc40004781670 */
[----:B------:R-:W-:Y:S01]  /*c120*/  F2FP.SATFINITE.E4M3.F32.PACK_AB_MERGE_C R31, RZ, R224, RZ ;  /* 0x000000e0ff1f723e */ /* 0x000fe200048070ff */
[----:B------:R1:W-:Y:S01]  /*c130*/  @!P5 STG.E.U8 desc[UR16][R24.64+0x1], R225 ;  /* 0x000001e11800d986 */ /* 0x0003e2000c101110 */
[C---:B------:R-:W-:Y:S02]  /*c140*/  ISETP.LT.OR P5, PT, R35.reuse, 0x9, !P1 ;  /* 0x000000092300780c */ /* 0x040fe40004fa1670 */
[----:B------:R-:W-:Y:S01]  /*c150*/  F2FP.SATFINITE.E4M3.F32.PACK_AB_MERGE_C R223, RZ, R223, RZ ;  /* 0x000000dfffdf723e */ /* 0x000fe200048070ff */
[----:B------:R-:W-:Y:S01]  /*c160*/  FMUL R220, R220, UR20 ;  /* 0x00000014dcdc7c20 */ /* 0x000fe20008400000 */
[----:B------:R-:W-:Y:S01]  /*c170*/  F2FP.SATFINITE.E4M3.F32.PACK_AB_MERGE_C R221, RZ, R221, RZ ;  /* 0x000000ddffdd723e */ /* 0x000fe200048070ff */
[----:B------:R-:W-:Y:S01]  /*c180*/  @!P3 STG.E.U8 desc[UR16][R26.64], R31 ;  /* 0x0000001f1a00b986 */ /* 0x000fe2000c101110 */
[----:B------:R-:W-:-:S03]  /*c190*/  ISETP.LT.OR P3, PT, R35, 0x9, !P0 ;  /* 0x000000092300780c */ /* 0x000fc60004761670 */
[----:B------:R-:W-:Y:S01]  /*c1a0*/  @!P4 STG.E.U8 desc[UR16][R26.64+0x1], R223 ;  /* 0x000001df1a00c986 */ /* 0x000fe2000c101110 */
[----:B------:R-:W-:-:S03]  /*c1b0*/  ISETP.LT.OR P4, PT, R35, 0xa, !P0 ;  /* 0x0000000a2300780c */ /* 0x000fc60004781670 */
[----:B------:R-:W-:Y:S01]  /*c1c0*/  @!P6 STG.E.U8 desc[UR16][R24.64+0x9], R221 ;  /* 0x000009dd1800e986 */ /* 0x000fe2000c101110 */
[----:B------:R-:W-:Y:S01]  /*c1d0*/  ISETP.LT.OR P6, PT, R35, 0x12, !P1 ;  /* 0x000000122300780c */ /* 0x000fe20004fc1670 */
[----:B------:R-:W-:Y:S01]  /*c1e0*/  FMUL R219, R219, UR20 ;  /* 0x00000014dbdb7c20 */ /* 0x000fe20008400000 */
[----:B0-----:R-:W-:Y:S01]  /*c1f0*/  F2FP.SATFINITE.E4M3.F32.PACK_AB_MERGE_C R29, RZ, R222, RZ ;  /* 0x000000deff1d723e */ /* 0x001fe200048070ff */
[----:B------:R-:W-:Y:S01]  /*c200*/  FMUL R217, R217, UR20 ;  /* 0x00000014d9d97c20 */ /* 0x000fe20008400000 */
[----:B------:R-:W3:Y:S01]  /*c210*/  LDL.LU R226, [R1+0xc] ;  /* 0x00000c0001e27983 */ /* 0x000ee20000300800 */
[----:B------:R-:W-:Y:S02]  /*c220*/  F2FP.SATFINITE.E4M3.F32.PACK_AB_MERGE_C R33, RZ, R220, RZ ;  /* 0x000000dcff21723e */ /* 0x000fe400048070ff */
[----:B------:R-:W-:Y:S01]  /*c230*/  F2FP.SATFINITE.E4M3.F32.PACK_AB_MERGE_C R219, RZ, R219, RZ ;  /* 0x000000dbffdb723e */ /* 0x000fe200048070ff */
[----:B------:R0:W-:Y:S01]  /*c240*/  @!P5 STG.E.U8 desc[UR16][R24.64+0x8], R29 ;  /* 0x0000081d1800d986 */ /* 0x0001e2000c101110 */
[----:B------:R-:W-:-:S02]  /*c250*/  ISETP.LT.OR P5, PT, R35, 0x11, !P1 ;  /* 0x000000112300780c */ /* 0x000fc40004fa1670 */
[----:B------:R-:W-:Y:S01]  /*c260*/  F2FP.SATFINITE.E4M3.F32.PACK_AB_MERGE_C R217, RZ, R217, RZ ;  /* 0x000000d9ffd9723e */ /* 0x000fe200048070ff */
[----:B-1----:R-:W4:Y:S01]  /*c270*/  LDL.LU R225, [R1+0x8] ;  /* 0x0000080001e17983 */ /* 0x002f220000300800 */
[----:B------:R-:W-:-:S03]  /*c280*/  FMUL R218, R218, UR20 ;  /* 0x00000014dada7c20 */ /* 0x000fc60008400000 */
[----:B------:R-:W3:Y:S04]  /*c290*/  LDL.LU R224, [R1+0x4] ;  /* 0x0000040001e07983 */ /* 0x000ee80000300800 */
[----:B------:R-:W4:Y:S01]  /*c2a0*/  LDL.LU R222, [R1] ;  /* 0x0000000001de7983 */ /* 0x000f220000300800 */
[----:B0-----:R-:W-:Y:S01]  /*c2b0*/  F2FP.SATFINITE.E4M3.F32.PACK_AB_MERGE_C R29, RZ, R218, RZ ;  /* 0x000000daff1d723e */ /* 0x001fe200048070ff */
[----:B------:R-:W-:Y:S01]  /*c2c0*/  FMUL R216, R216, UR20 ;  /* 0x00000014d8d87c20 */ /* 0x000fe20008400000 */
[----:B------:R-:W-:Y:S01]  /*c2d0*/  FMUL R215, R215, UR20 ;  /* 0x00000014d7d77c20 */ /* 0x000fe20008400000 */
[----:B------:R0:W-:Y:S01]  /*c2e0*/  @!P3 STG.E.U8 desc[UR16][R26.64+0x8], R33 ;  /* 0x000008211a00b986 */ /* 0x0001e2000c101110 */
[----:B------:R-:W-:Y:S01]  /*c2f0*/  ISETP.LT.OR P3, PT, R35, 0x11, !P0 ;  /* 0x000000112300780c */ /* 0x000fe20004761670 */
[----:B------:R-:W-:Y:S01]  /*c300*/  FMUL R213, R213, UR20 ;  /* 0x00000014d5d57c20 */ /* 0x000fe20008400000 */
[----:B------:R-:W-:Y:S01]  /*c310*/  F2FP.SATFINITE.E4M3.F32.PACK_AB_MERGE_C R31, RZ, R216, RZ ;  /* 0x000000d8ff1f723e */ /* 0x000fe200048070ff */
[----:B------:R-:W-:Y:S01]  /*c320*/  @!P4 STG.E.U8 desc[UR16][R26.64+0x9], R219 ;  /* 0x000009db1a00c986 */ /* 0x000fe2000c101110 */
[C---:B------:R-:W-:Y:S01]  /*c330*/  ISETP.LT.OR P4, PT, R35.reuse, 0x12, !P0 ;  /* 0x000000122300780c */ /* 0x040fe20004781670 */
[----:B------:R-:W-:Y:S01]  /*c340*/  FMUL R214, R214, UR20 ;  /* 0x00000014d6d67c20 */ /* 0x000fe20008400000 */
[----:B------:R-:W-:Y:S01]  /*c350*/  F2FP.SATFINITE.E4M3.F32.PACK_AB_MERGE_C R215, RZ, R215, RZ ;  /* 0x000000d7ffd7723e */ /* 0x000fe200048070ff */
[----:B------:R-:W-:Y:S01]  /*c360*/  @!P6 STG.E.U8 desc[UR16][R24.64+0x11], R217 ;  /* 0x000011d91800e986 */ /* 0x000fe2000c101110 */
[C---:B------:R-:W-:Y:S01]  /*c370*/  ISETP.LT.OR P6, PT, R35.reuse, 0x1a, !P1 ;  /* 0x0000001a2300780c */ /* 0x040fe20004fc1670 */
[----:B------:R-:W-:Y:S01]  /*c380*/  FMUL R212, R212, UR20 ;  /* 0x00000014d4d47c20 */ /* 0x000fe20008400000 */
[----:B------:R-:W-:Y:S01]  /*c390*/  F2FP.SATFINITE.E4M3.F32.PACK_AB_MERGE_C R213, RZ, R213, RZ ;  /* 0x000000d5ffd5723e */ /* 0x000fe200048070ff */
[----:B------:R1:W-:Y:S01]  /*c3a0*/  @!P5 STG.E.U8 desc[UR16][R24.64+0x10], R29 ;  /* 0x0000101d1800d986 */ /* 0x0003e2000c101110 */
[----:B------:R-:W-:Y:S01]  /*c3b0*/  ISETP.LT.OR P5, PT, R35, 0x19, !P1 ;  /* 0x000000192300780c */ /* 0x000fe20004fa1670 */
[----:B------:R-:W-:Y:S01]  /*c3c0*/  FMUL R211, R211, UR20 ;  /* 0x00000014d3d37c20 */ /* 0x000fe20008400000 */
[----:B------:R-:W-:Y:S01]  /*c3d0*/  FMUL R209, R209, UR20 ;  /* 0x00000014d1d17c20 */ /* 0x000fe20008400000 */
[----:B------:R1:W-:Y:S01]  /*c3e0*/  @!P3 STG.E.U8 desc[UR16][R26.64+0x10], R31 ;  /* 0x0000101f1a00b986 */ /* 0x0003e2000c101110 */
[C---:B------:R-:W-:Y:S01]  /*c3f0*/  ISETP.LT.OR P3, PT, R35.reuse, 0x19, !P0 ;  /* 0x000000192300780c */ /* 0x040fe20004761670 */
[----:B------:R-:W-:Y:S01]  /*c400*/  FMUL R210, R210, UR20 ;  /* 0x00000014d2d27c20 */ /* 0x000fe20008400000 */
[----:B0-----:R-:W-:Y:S01]  /*c410*/  F2FP.SATFINITE.E4M3.F32.PACK_AB_MERGE_C R33, RZ, R212, RZ ;  /* 0x000000d4ff21723e */ /* 0x001fe200048070ff */
[----:B------:R-:W-:Y:S01]  /*c420*/  @!P4 STG.E.U8 desc[UR16][R26.64+0x11], R215 ;  /* 0x000011d71a00c986 */ /* 0x000fe2000c101110 */
[C---:B------:R-:W-:Y:S01]  /*c430*/  ISETP.LT.OR P4, PT, R35.reuse, 0x1a, !P0 ;  /* 0x0000001a2300780c */ /* 0x040fe20004781670 */
[----:B------:R-:W-:Y:S01]  /*c440*/  FMUL R208, R208, UR20 ;  /* 0x00000014d0d07c20 */ /* 0x000fe20008400000 */
[----:B------:R-:W-:Y:S01]  /*c450*/  F2FP.SATFINITE.E4M3.F32.PACK_AB_MERGE_C R211, RZ, R211, RZ ;  /* 0x000000d3ffd3723e */ /* 0x000fe200048070ff */
[----:B------:R-:W-:Y:S01]  /*c460*/  @!P6 STG.E.U8 desc[UR16][R24.64+0x19], R213 ;  /* 0x000019d51800e986 */ /* 0x000fe2000c101110 */
[----:B------:R-:W-:Y:S01]  /*c470*/  ISETP.LT.OR P6, PT, R35, 0x22, !P1 ;  /* 0x000000222300780c */ /* 0x000fe20004fc1670 */
[----:B------:R-:W-:Y:S01]  /*c480*/  FMUL R207, R207, UR20 ;  /* 0x00000014cfcf7c20 */ /* 0x000fe20008400000 */
[----:B-1----:R-:W-:Y:S01]  /*c490*/  F2FP.SATFINITE.E4M3.F32.PACK_AB_MERGE_C R29, RZ, R214, RZ ;  /* 0x000000d6ff1d723e */ /* 0x002fe200048070ff */
[----:B------:R-:W-:Y:S01]  /*c4a0*/  FMUL R205, R205, UR20 ;  /* 0x00000014cdcd7c20 */ /* 0x000fe20008400000 */
[----:B------:R-:W-:Y:S01]  /*c4b0*/  F2FP.SATFINITE.E4M3.F32.PACK_AB_MERGE_C R209, RZ, R209, RZ ;  /* 0x000000d1ffd1723e */ /* 0x000fe200048070ff */
[----:B------:R-:W-:Y:S01]  /*c4c0*/  FMUL R206, R206, UR20 ;  /* 0x00000014cece7c20 */ /* 0x000fe20008400000 */
[----:B------:R-:W-:Y:S01]  /*c4d0*/  F2FP.SATFINITE.E4M3.F32.PACK_AB_MERGE_C R31, RZ, R208, RZ ;  /* 0x000000d0ff1f723e */ /* 0x000fe200048070ff */
[----:B------:R0:W-:Y:S01]  /*c4e0*/  @!P5 STG.E.U8 desc[UR16][R24.64+0x18], R29 ;  /* 0x0000181d1800d986 */ /* 0x0001e2000c101110 */
[C---:B------:R-:W-:Y:S01]  /*c4f0*/  ISETP.LT.OR P5, PT, R35.reuse, 0x21, !P1 ;  /* 0x000000212300780c */ /* 0x040fe20004fa1670 */
[----:B------:R-:W-:Y:S01]  /*c500*/  FMUL R204, R204, UR20 ;  /* 0x00000014cccc7c20 */ /* 0x000fe20008400000 */
[----:B------:R-:W-:Y:S01]  /*c510*/  F2FP.SATFINITE.E4M3.F32.PACK_AB_MERGE_C R207, RZ, R207, RZ ;  /* 0x000000cfffcf723e */ /* 0x000fe200048070ff */
[----:B------:R1:W-:Y:S01]  /*c520*/  @!P3 STG.E.U8 desc[UR16][R26.64+0x18], R33 ;  /* 0x000018211a00b986 */ /* 0x0003e2000c101110 */
[----:B------:R-:W-:Y:S01]  /*c530*/  ISETP.LT.OR P3, PT, R35, 0x21, !P0 ;  /* 0x000000212300780c */ /* 0x000fe20004761670 */
[----:B------:R-:W-:Y:S01]  /*c540*/  FMUL R203, R203, UR20 ;  /* 0x00000014cbcb7c20 */ /* 0x000fe20008400000 */
[----:B------:R-:W-:Y:S01]  /*c550*/  F2FP.SATFINITE.E4M3.F32.PACK_AB_MERGE_C R205, RZ, R205, RZ ;  /* 0x000000cdffcd723e */ /* 0x000fe200048070ff */
[----:B------:R-:W-:Y:S01]  /*c560*/  @!P4 STG.E.U8 desc[UR16][R26.64+0x19], R211 ;  /* 0x000019d31a00c986 */ /* 0x000fe2000c101110 */
[----:B------:R-:W-:Y:S01]  /*c570*/  ISETP.LT.OR P4, PT, R35, 0x22, !P0 ;  /* 0x000000222300780c */ /* 0x000fe20004781670 */
[----:B------:R-:W-:Y:S01]  /*c580*/  FMUL R201, R201, UR20 ;  /* 0x00000014c9c97c20 */ /* 0x000fe20008400000 */
[----:B------:R-:W-:Y:S01]  /*c590*/  F2FP.SATFINITE.E4M3.F32.PACK_AB_MERGE_C R203, RZ, R203, RZ ;  /* 0x000000cbffcb723e */ /* 0x000fe200048070ff */
[----:B------:R-:W-:Y:S01]  /*c5a0*/  @!P6 STG.E.U8 desc[UR16][R24.64+0x21], R209 ;  /* 0x000021d11800e986 */ /* 0x000fe2000c101110 */
[----:B------:R-:W-:Y:S01]  /*c5b0*/  ISETP.LT.OR P6, PT, R35, 0x2a, !P1 ;  /* 0x0000002a2300780c */ /* 0x000fe20004fc1670 */
[----:B------:R-:W-:Y:S01]  /*c5c0*/  FMUL R202, R202, UR20 ;  /* 0x00000014caca7c20 */ /* 0x000fe20008400000 */
[----:B0-----:R-:W-:Y:S01]  /*c5d0*/  F2FP.SATFINITE.E4M3.F32.PACK_AB_MERGE_C R29, RZ, R210, RZ ;  /* 0x000000d2ff1d723e */ /* 0x001fe200048070ff */
[----:B------:R-:W-:Y:S01]  /*c5e0*/  FMUL R200, R200, UR20 ;  /* 0x00000014c8c87c20 */ /* 0x000fe20008400000 */
[----:B-1----:R-:W-:Y:S01]  /*c5f0*/  F2FP.SATFINITE.E4M3.F32.PACK_AB_MERGE_C R33, RZ, R204, RZ ;  /* 0x000000ccff21723e */ /* 0x002fe200048070ff */
[----:B------:R-:W-:Y:S01]  /*c600*/  FMUL R199, R199, UR20 ;  /* 0x00000014c7c77c20 */ /* 0x000fe20008400000 */
[----:B------:R-:W-:Y:S01]  /*c610*/  F2FP.SATFINITE.E4M3.F32.PACK_AB_MERGE_C R201, RZ, R201, RZ ;  /* 0x000000c9ffc9723e */ /* 0x000fe200048070ff */
[----:B------:R0:W-:Y:S01]  /*c620*/  @!P5 STG.E.U8 desc[UR16][R24.64+0x20], R29 ;  /* 0x0000201d1800d986 */ /* 0x0001e2000c101110 */
[----:B------:R-:W-:Y:S01]  /*c630*/  ISETP.LT.OR P5, PT, R35, 0x29, !P1 ;  /* 0x000000292300780c */ /* 0x000fe20004fa1670 */
[----:B------:R-:W-:Y:S01]  /*c640*/  FMUL R197, R197, UR20 ;  /* 0x00000014c5c57c20 */ /* 0x000fe20008400000 */
[----:B------:R-:W-:Y:S01]  /*c650*/  F2FP.SATFINITE.E4M3.F32.PACK_AB_MERGE_C R199, RZ, R199, RZ ;  /* 0x000000c7ffc7723e */ /* 0x000fe200048070ff */
[----:B------:R1:W-:Y:S01]  /*c660*/  @!P3 STG.E.U8 desc[UR16][R26.64+0x20], R31 ;  /* 0x0000201f1a00b986 */ /* 0x0003e2000c101110 */
[C---:B------:R-:W-:Y:S01]  /*c670*/  ISETP.LT.OR P3, PT, R35.reuse, 0x29, !P0 ;  /* 0x000000292300780c */ /* 0x040fe20004761670 */
[----:B------:R-:W-:Y:S01]  /*c680*/  FMUL R198, R198, UR20 ;  /* 0x00000014c6c67c20 */ /* 0x000fe20008400000 */
[----:B------:R-:W-:Y:S01]  /*c690*/  F2FP.SATFINITE.E4M3.F32.PACK_AB_MERGE_C R197, RZ, R197, RZ ;  /* 0x000000c5ffc5723e */ /* 0x000fe200048070ff */
[----:B------:R-:W-:Y:S01]  /*c6a0*/  @!P4 STG.E.U8 desc[UR16][R26.64+0x21], R207 ;  /* 0x000021cf1a00c986 */ /* 0x000fe2000c101110 */
[----:B------:R-:W-:Y:S01]  /*c6b0*/  ISETP.LT.OR P4, PT, R35, 0x2a, !P0 ;  /* 0x0000002a2300780c */ /* 0x000fe20004781670 */
[----:B------:R-:W-:Y:S01]  /*c6c0*/  FMUL R196, R196, UR20 ;  /* 0x00000014c4c47c20 */ /* 0x000fe20008400000 */
[----:B------:R-:W-:Y:S01]  /*c6d0*/  FMUL R195, R195, UR20 ;  /* 0x00000014c3c37c20 */ /* 0x000fe20008400000 */
        /* <DEDUP_REMOVED lines=27> */
[----:B------:R-:W-:Y:S01]  /*c890*/  FMUL R186, R186, UR20 ;  /* 0x00000014baba7c20 */ /* 0x000fe20008400000 */
        /* <DEDUP_REMOVED lines=156> */
[----:B-----5:R-:W-:Y:S01]  /*d260*/  FMUL R0, R0, UR20 ;  /* 0x0000001400007c20 */ /* 0x020fe20008400000 */
[----:B-1----:R-:W-:Y:S01]  /*d270*/  F2FP.SATFINITE.E4M3.F32.PACK_AB_MERGE_C R33, RZ, R164, RZ ;  /* 0x000000a4ff21723e */ /* 0x002fe200048070ff */
        /* <DEDUP_REMOVED lines=9> */
[----:B------:R-:W-:Y:S01]  /*d310*/  FMUL R4, R4, UR20 ;  /* 0x0000001404047c20 */ /* 0x000fe20008400000 */
[----:B------:R-:W-:Y:S01]  /*d320*/  @!P4 STG.E.U8 desc[UR16][R26.64+0x71], R167 ;  /* 0x000071a71a00c986 */ /* 0x000fe2000c101110 */
[----:B------:R-:W-:-:S03]  /*d330*/  ISETP.LT.OR P4, PT, R35, 0x7a, !P0 ;  /* 0x0000007a2300780c */ /* 0x000fc60004781670 */
[----:B------:R-:W-:Y:S01]  /*d340*/  @!P6 STG.E.U8 desc[UR16][R24.64+0x79], R165 ;  /* 0x000079a51800e986 */ /* 0x000fe2000c101110 */
[----:B------:R-:W-:Y:S02]  /*d350*/  ISETP.LT.OR P6, PT, R35, 0x82, !P1 ;  /* 0x000000822300780c */ /* 0x000fe40004fc1670 */
[----:B0-----:R-:W-:Y:S01]  /*d360*/  F2FP.SATFINITE.E4M3.F32.PACK_AB_MERGE_C R29, RZ, R166, RZ ;  /* 0x000000a6ff1d723e */ /* 0x001fe200048070ff */
[----:B------:R-:W3:Y:S01]  /*d370*/  LDL.LU R220, [R1+0x14] ;  /* 0x0000140001dc7983 */ /* 0x000ee20000300800 */
[----:B-1----:R-:W-:-:S03]  /*d380*/  F2FP.SATFINITE.E4M3.F32.PACK_AB_MERGE_C R31, RZ, R160, RZ ;  /* 0x000000a0ff1f723e */ /* 0x002fc600048070ff */
[----:B------:R0:W-:Y:S01]  /*d390*/  @!P5 STG.E.U8 desc[UR16][R24.64+0x78], R29 ;  /* 0x0000781d1800d986 */ /* 0x0001e2000c101110 */
[----:B------:R-:W-:-:S03]  /*d3a0*/  ISETP.LT.OR P5, PT, R35, 0x81, !P1 ;  /* 0x000000812300780c */ /* 0x000fc60004fa1670 */
[----:B------:R1:W-:Y:S01]  /*d3b0*/  @!P3 STG.E.U8 desc[UR16][R26.64+0x78], R33 ;  /* 0x000078211a00b986 */ /* 0x0003e2000c101110 */
[----:B------:R-:W-:-:S03]  /*d3c0*/  ISETP.LT.OR P3, PT, R35, 0x81, !P0 ;  /* 0x000000812300780c */ /* 0x000fc60004761670 */
        /* <DEDUP_REMOVED lines=26> */
[----:B0-----:R-:W-:Y:S02]  /*d570*/  F2FP.SATFINITE.E4M3.F32.PACK_AB_MERGE_C R29, RZ, R154, RZ ;  /* 0x0000009aff1d723e */ /* 0x001fe400048070ff */
[----:B-1----:R-:W-:-:S03]  /*d580*/  F2FP.SATFINITE.E4M3.F32.PACK_AB_MERGE_C R33, RZ, R20, RZ ;  /* 0x00000014ff21723e */ /* 0x002fc600048070ff */
[----:B------:R0:W-:Y:S01]  /*d590*/  @!P5 STG.E.U8 desc[UR16][R24.64+0x90], R29 ;  /* 0x0000901d1800d986 */ /* 0x0001e2000c101110 */
[----:B------:R-:W-:-:S03]  /*d5a0*/  ISETP.LT.OR P5, PT, R35, 0x99, !P1 ;  /* 0x000000992300780c */ /* 0x000fc60004fa1670 */
[----:B------:R-:W-:Y:S01]  /*d5b0*/  @!P3 STG.E.U8 desc[UR16][R26.64+0x90], R31 ;  /* 0x0000901f1a00b986 */ /* 0x000fe2000c101110 */
[----:B------:R-:W-:-:S03]  /*d5c0*/  ISETP.LT.OR P3, PT, R35, 0x99, !P0 ;  /* 0x000000992300780c */ /* 0x000fc60004761670 */
[----:B------:R1:W-:Y:S01]  /*d5d0*/  @!P4 STG.E.U8 desc[UR16][R26.64+0x91], R23 ;  /* 0x000091171a00c986 */ /* 0x0003e2000c101110 */
[----:B------:R-:W-:-:S03]  /*d5e0*/  ISETP.LT.OR P4, PT, R35, 0x9a, !P0 ;  /* 0x0000009a2300780c */ /* 0x000fc60004781670 */
[----:B------:R2:W-:Y:S01]  /*d5f0*/  @!P6 STG.E.U8 desc[UR16][R24.64+0x99], R21 ;  /* 0x000099151800e986 */ /* 0x0005e2000c101110 */
[----:B------:R-:W-:Y:S02]  /*d600*/  ISETP.LT.OR P6, PT, R35, 0xa2, !P1 ;  /* 0x000000a22300780c */ /* 0x000fe40004fc1670 */
[----:B0-----:R-:W-:-:S05]  /*d610*/  F2FP.SATFINITE.E4M3.F32.PACK_AB_MERGE_C R29, RZ, R22, RZ ;  /* 0x00000016ff1d723e */ /* 0x001fca00048070ff */
[----:B------:R-:W-:Y:S01]  /*d620*/  @!P5 STG.E.U8 desc[UR16][R24.64+0x98], R29 ;  /* 0x0000981d1800d986 */ /* 0x000fe2000c101110 */
[C---:B------:R-:W-:Y:S02]  /*d630*/  ISETP.LT.OR P5, PT, R35.reuse, 0xa1, !P1 ;  /* 0x000000a12300780c */ /* 0x040fe40004fa1670 */
[----:B-1----:R-:W-:Y:S01]  /*d640*/  F2FP.SATFINITE.E4M3.F32.PACK_AB_MERGE_C R23, RZ, R18, RZ ;  /* 0x00000012ff17723e */ /* 0x002fe200048070ff */
[----:B------:R-:W-:Y:S01]  /*d650*/  @!P3 STG.E.U8 desc[UR16][R26.64+0x98], R33 ;  /* 0x000098211a00b986 */ /* 0x000fe2000c101110 */
[C---:B------:R-:W-:Y:S02]  /*d660*/  ISETP.LT.OR P3, PT, R35.reuse, 0xa1, !P0 ;  /* 0x000000a12300780c */ /* 0x040fe40004761670 */
[----:B--2---:R-:W-:Y:S01]  /*d670*/  F2FP.SATFINITE.E4M3.F32.PACK_AB_MERGE_C R21, RZ, R16, RZ ;  /* 0x00000010ff15723e */ /* 0x004fe200048070ff */
[----:B------:R0:W-:Y:S01]  /*d680*/  @!P4 STG.E.U8 desc[UR16][R26.64+0x99], R19 ;  /* 0x000099131a00c986 */ /* 0x0001e2000c101110 */
[----:B------:R-:W-:-:S03]  /*d690*/  ISETP.LT.OR P4, PT, R35, 0xa2, !P0 ;  /* 0x000000a22300780c */ /* 0x000fc60004781670 */
[----:B------:R1:W-:Y:S01]  /*d6a0*/  @!P6 STG.E.U8 desc[UR16][R24.64+0xa1], R17 ;  /* 0x0000a1111800e986 */ /* 0x0003e2000c101110 */
[----:B------:R-:W-:-:S03]  /*d6b0*/  ISETP.LT.OR P6, PT, R35, 0xaa, !P1 ;  /* 0x000000aa2300780c */ /* 0x000fc60004fc1670 */
[----:B------:R-:W-:Y:S01]  /*d6c0*/  @!P5 STG.E.U8 desc[UR16][R24.64+0xa0], R23 ;  /* 0x0000a0171800d986 */ /* 0x000fe2000c101110 */
[----:B------:R-:W-:-:S03]  /*d6d0*/  ISETP.LT.OR P5, PT, R35, 0xa9, !P1 ;  /* 0x000000a92300780c */ /* 0x000fc60004fa1670 */
[----:B------:R-:W-:Y:S01]  /*d6e0*/  @!P3 STG.E.U8 desc[UR16][R26.64+0xa0], R21 ;  /* 0x0000a0151a00b986 */ /* 0x000fe2000c101110 */
[C---:B------:R-:W-:Y:S02]  /*d6f0*/  ISETP.LT.OR P3, PT, R35.reuse, 0xa9, !P0 ;  /* 0x000000a92300780c */ /* 0x040fe40004761670 */
[----:B0-----:R-:W-:Y:S01]  /*d700*/  F2FP.SATFINITE.E4M3.F32.PACK_AB_MERGE_C R19, RZ, R14, RZ ;  /* 0x0000000eff13723e */ /* 0x001fe200048070ff */
[----:B------:R0:W-:Y:S01]  /*d710*/  @!P4 STG.E.U8 desc[UR16][R26.64+0xa1], R15 ;  /* 0x0000a10f1a00c986 */ /* 0x0001e2000c101110 */
[C---:B------:R-:W-:Y:S02]  /*d720*/  ISETP.LT.OR P4, PT, R35.reuse, 0xaa, !P0 ;  /* 0x000000aa2300780c */ /* 0x040fe40004781670 */
[----:B-1----:R-:W-:Y:S01]  /*d730*/  F2FP.SATFINITE.E4M3.F32.PACK_AB_MERGE_C R17, RZ, R12, RZ ;  /* 0x0000000cff11723e */ /* 0x002fe200048070ff */
        /* <DEDUP_REMOVED lines=15> */
[----:B0-----:R-:W-:Y:S02]  /*d830*/  F2FP.SATFINITE.E4M3.F32.PACK_AB_MERGE_C R11, RZ, R6, RZ ;  /* 0x00000006ff0b723e */ /* 0x001fe400048070ff */
[C---:B------:R-:W-:Y:S01]  /*d840*/  ISETP.LT.OR P3, PT, R35.reuse, 0xb9, !P0 ;  /* 0x000000b92300780c */ /* 0x040fe20004761670 */
[----:B------:R0:W-:Y:S01]  /*d850*/  @!P4 STG.E.U8 desc[UR16][R26.64+0xb1], R7 ;  /* 0x0000b1071a00c986 */ /* 0x0001e2000c101110 */
[----:B-1----:R-:W-:Y:S02]  /*d860*/  F2FP.SATFINITE.E4M3.F32.PACK_AB_MERGE_C R9, RZ, R4, RZ ;  /* 0x00000004ff09723e */ /* 0x002fe400048070ff */
[----:B------:R-:W-:Y:S01]  /*d870*/  ISETP.LT.OR P4, PT, R35, 0xba, !P0 ;  /* 0x000000ba2300780c */ /* 0x000fe20004781670 */
[----:B------:R1:W-:Y:S04]  /*d880*/  @!P6 STG.E.U8 desc[UR16][R24.64+0xb9], R5 ;  /* 0x0000b9051800e986 */ /* 0x0003e8000c101110 */
[----:B------:R2:W-:Y:S01]  /*d890*/  @!P5 STG.E.U8 desc[UR16][R24.64+0xb8], R11 ;  /* 0x0000b80b1800d986 */ /* 0x0005e2000c101110 */
[----:B------:R-:W-:Y:S01]  /*d8a0*/  FMUL R4, R227, UR20 ;  /* 0x00000014e3047c20 */ /* 0x000fe20008400000 */
[----:B------:R-:W-:-:S02]  /*d8b0*/  ISETP.LT.OR P5, PT, R35, 0xc1, !P1 ;  /* 0x000000c12300780c */ /* 0x000fc40004fa1670 */
[----:B0-----:R-:W-:Y:S02]  /*d8c0*/  F2FP.SATFINITE.E4M3.F32.PACK_AB_MERGE_C R7, RZ, R3, RZ ;  /* 0x00000003ff07723e */ /* 0x001fe400048070ff */
[----:B-1----:R-:W-:Y:S01]  /*d8d0*/  F2FP.SATFINITE.E4M3.F32.PACK_AB_MERGE_C R5, RZ, R0, RZ ;  /* 0x00000000ff05723e */ /* 0x002fe200048070ff */
[----:B----4-:R-:W-:Y:S01]  /*d8e0*/  FMUL R0, R222, UR20 ;  /* 0x00000014de007c20 */ /* 0x010fe20008400000 */
[----:B------:R-:W-:Y:S01]  /*d8f0*/  ISETP.LT.OR P6, PT, R35, 0xc2, !P1 ;  /* 0x000000c22300780c */ /* 0x000fe20004fc1670 */
[----:B------:R-:W4:Y:S01]  /*d900*/  LDL.LU R222, [R1+0x20] ;  /* 0x0000200001de7983 */ /* 0x000f220000300800 */
[----:B--2---:R-:W-:Y:S02]  /*d910*/  F2FP.SATFINITE.E4M3.F32.PACK_AB_MERGE_C R11, RZ, R2, RZ ;  /* 0x00000002ff0b723e */ /* 0x004fe400048070ff */
[----:B------:R-:W-:Y:S01]  /*d920*/  F2FP.SATFINITE.E4M3.F32.PACK_AB_MERGE_C R13, RZ, R0, RZ ;  /* 0x00000000ff0d723e */ /* 0x000fe200048070ff */
[----:B---3--:R-:W-:Y:S01]  /*d930*/  FMUL R0, R224, UR20 ;  /* 0x00000014e0007c20 */ /* 0x008fe20008400000 */
[----:B------:R-:W-:Y:S01]  /*d940*/  FMUL R2, R225, UR20 ;  /* 0x00000014e1027c20 */ /* 0x000fe20008400000 */
[----:B------:R-:W2:Y:S04]  /*d950*/  LDL.LU R224, [R1+0x24] ;  /* 0x0000240001e07983 */ /* 0x000ea80000300800 */
[----:B------:R-:W3:Y:S01]  /*d960*/  LDL.LU R225, [R1+0x28] ;  /* 0x0000280001e17983 */ /* 0x000ee20000300800 */
[----:B------:R-:W-:-:S03]  /*d970*/  FMUL R3, R226, UR20 ;  /* 0x00000014e2037c20 */ /* 0x000fc60008400000 */
[----:B------:R-:W3:Y:S04]  /*d980*/  LDL.LU R226, [R1+0x2c] ;  /* 0x00002c0001e27983 */ /* 0x000ee80000300800 */
[----:B------:R-:W3:Y:S04]  /*d990*/  LDL.LU R227, [R1+0x30] ;  /* 0x0000300001e37983 */ /* 0x000ee80000300800 */
[----:B------:R-:W-:Y:S01]  /*d9a0*/  @!P3 STG.E.U8 desc[UR16][R26.64+0xb8], R9 ;  /* 0x0000b8091a00b986 */ /* 0x000fe2000c101110 */
[----:B------:R-:W-:-:S03]  /*d9b0*/  ISETP.LT.OR P3, PT, R35, 0xc1, !P0 ;  /* 0x000000c12300780c */ /* 0x000fc60004761670 */
[----:B------:R0:W-:Y:S01]  /*d9c0*/  @!P4 STG.E.U8 desc[UR16][R26.64+0xb9], R7 ;  /* 0x0000b9071a00c986 */ /* 0x0001e2000c101110 */
[----:B------:R-:W-:-:S03]  /*d9d0*/  ISETP.LT.OR P4, PT, R35, 0xc2, !P0 ;  /* 0x000000c22300780c */ /* 0x000fc60004781670 */
[----:B------:R-:W-:Y:S01]  /*d9e0*/  @!P5 STG.E.U8 desc[UR16][R24.64+0xc0], R11 ;  /* 0x0000c00b1800d986 */ /* 0x000fe2000c101110 */
[----:B------:R-:W-:-:S03]  /*d9f0*/  ISETP.LT.OR P5, PT, R35, 0xc9, !P1 ;  /* 0x000000c92300780c */ /* 0x000fc60004fa1670 */
[----:B------:R1:W-:Y:S01]  /*da00*/  @!P6 STG.E.U8 desc[UR16][R24.64+0xc1], R5 ;  /* 0x0000c1051800e986 */ /* 0x0003e2000c101110 */
[----:B0-----:R-:W-:-:S03]  /*da10*/  F2FP.SATFINITE.E4M3.F32.PACK_AB_MERGE_C R7, RZ, R0, RZ ;  /* 0x00000000ff07723e */ /* 0x001fc600048070ff */
[----:B------:R-:W-:Y:S01]  /*da20*/  @!P3 STG.E.U8 desc[UR16][R26.64+0xc0], R13 ;  /* 0x0000c00d1a00b986 */ /* 0x000fe2000c101110 */
[C---:B------:R-:W-:Y:S02]  /*da30*/  ISETP.LT.OR P6, PT, R35.reuse, 0xca, !P1 ;  /* 0x000000ca2300780c */ /* 0x040fe40004fc1670 */
[----:B-1----:R-:W-:Y:S01]  /*da40*/  F2FP.SATFINITE.E4M3.F32.PACK_AB_MERGE_C R5, RZ, R2, RZ ;  /* 0x00000002ff05723e */ /* 0x002fe200048070ff */
[----:B------:R0:W-:Y:S01]  /*da50*/  @!P4 STG.E.U8 desc[UR16][R26.64+0xc1], R7 ;  /* 0x0000c1071a00c986 */ /* 0x0001e2000c101110 */
[C---:B------:R-:W-:Y:S02]  /*da60*/  ISETP.LT.OR P3, PT, R35.reuse, 0xc9, !P0 ;  /* 0x000000c92300780c */ /* 0x040fe40004761670 */
[C---:B------:R-:W-:Y:S01]  /*da70*/  ISETP.LT.OR P4, PT, R35.reuse, 0xca, !P0 ;  /* 0x000000ca2300780c */ /* 0x040fe20004781670 */
[----:B------:R1:W-:Y:S01]  /*da80*/  @!P5 STG.E.U8 desc[UR16][R24.64+0xc8], R5 ;  /* 0x0000c8051800d986 */ /* 0x0003e2000c101110 */
[----:B------:R-:W-:Y:S02]  /*da90*/  ISETP.LT.OR P5, PT, R35, 0xd1, !P1 ;  /* 0x000000d12300780c */ /* 0x000fe40004fa1670 */
[----:B------:R-:W-:-:S02]  /*daa0*/  F2FP.SATFINITE.E4M3.F32.PACK_AB_MERGE_C R9, RZ, R3, RZ ;  /* 0x00000003ff09723e */ /* 0x000fc400048070ff */
[----:B------:R-:W-:-:S03]  /*dab0*/  F2FP.SATFINITE.E4M3.F32.PACK_AB_MERGE_C R11, RZ, R4, RZ ;  /* 0x00000004ff0b723e */ /* 0x000fc600048070ff */
[----:B------:R1:W-:Y:S04]  /*dac0*/  @!P6 STG.E.U8 desc[UR16][R24.64+0xc9], R9 ;  /* 0x0000c9091800e986 */ /* 0x0003e8000c101110 */
[----:B------:R-:W-:Y:S01]  /*dad0*/  @!P3 STG.E.U8 desc[UR16][R26.64+0xc8], R11 ;  /* 0x0000c80b1a00b986 */ /* 0x000fe2000c101110 */
[----:B------:R-:W-:-:S03]  /*dae0*/  FMUL R0, R220, UR20 ;  /* 0x00000014dc007c20 */ /* 0x000fc60008400000 */
[----:B------:R-:W3:Y:S02]  /*daf0*/  LDL.LU R220, [R1+0x34] ;  /* 0x0000340001dc7983 */ /* 0x000ee40000300800 */
[----:B0-----:R-:W-:Y:S01]  /*db00*/  F2FP.SATFINITE.E4M3.F32.PACK_AB_MERGE_C R7, RZ, R0, RZ ;  /* 0x00000000ff07723e */ /* 0x001fe200048070ff */
[----:B------:R-:W-:Y:S02]  /*db10*/  FMUL R2, R221, UR20 ;  /* 0x00000014dd027c20 */ /* 0x000fe40008400000 */
[----:B------:R-:W3:Y:S03]  /*db20*/  LDL.LU R221, [R1+0x38] ;  /* 0x0000380001dd7983 */ /* 0x000ee60000300800 */
[----:B-1----:R-:W-:Y:S01]  /*db30*/  F2FP.SATFINITE.E4M3.F32.PACK_AB_MERGE_C R5, RZ, R2, RZ ;  /* 0x00000002ff05723e */ /* 0x002fe200048070ff */
[----:B------:R-:W-:Y:S04]  /*db40*/  @!P4 STG.E.U8 desc[UR16][R26.64+0xc9], R7 ;  /* 0x0000c9071a00c986 */ /* 0x000fe8000c101110 */
[----:B------:R0:W-:Y:S01]  /*db50*/  @!P5 STG.E.U8 desc[UR16][R24.64+0xd0], R5 ;  /* 0x0000d0051800d986 */ /* 0x0001e2000c101110 */
[----:B------:R-:W-:-:S03]  /*db60*/  FMUL R3, R223, UR20 ;  /* 0x00000014df037c20 */ /* 0x000fc60008400000 */
[----:B------:R-:W3:Y:S02]  /*db70*/  LDL.LU R223, [R1+0x3c] ;  /* 0x00003c0001df7983 */ /* 0x000ee40000300800 */
[----:B------:R-:W-:Y:S01]  /*db80*/  F2FP.SATFINITE.E4M3.F32.PACK_AB_MERGE_C R9, RZ, R3, RZ ;  /* 0x00000003ff09723e */ /* 0x000fe200048070ff */
[----:B----4-:R-:W-:Y:S02]  /*db90*/  FMUL R0, R222, UR20 ;  /* 0x00000014de007c20 */ /* 0x010fe40008400000 */
[----:B------:R-:W4:Y:S03]  /*dba0*/  LDL.LU R222, [R1+0x40] ;  /* 0x0000400001de7983 */ /* 0x000f260000300800 */
[----:B------:R-:W-:Y:S01]  /*dbb0*/  F2FP.SATFINITE.E4M3.F32.PACK_AB_MERGE_C R13, RZ, R0, RZ ;  /* 0x00000000ff0d723e */ /* 0x000fe200048070ff */
[----:B--2---:R-:W-:Y:S02]  /*dbc0*/  FMUL R2, R224, UR20 ;  /* 0x00000014e0027c20 */ /* 0x004fe40008400000 */
[----:B------:R-:W2:Y:S01]  /*dbd0*/  LDL.LU R224, [R1+0x44] ;  /* 0x0000440001e07983 */ /* 0x000ea20000300800 */
[----:B---3--:R-:W-:-:S03]  /*dbe0*/  FMUL R0, R225, UR20 ;  /* 0x00000014e1007c20 */ /* 0x008fc60008400000 */
[----:B------:R-:W3:Y:S01]  /*dbf0*/  LDL.LU R225, [R1+0x48] ;  /* 0x0000480001e17983 */ /* 0x000ee20000300800 */
[----:B------:R-:W-:Y:S01]  /*dc00*/  FMUL R3, R226, UR20 ;  /* 0x00000014e2037c20 */ /* 0x000fe20008400000 */
[----:B0-----:R-:W-:Y:S02]  /*dc10*/  F2FP.SATFINITE.E4M3.F32.PACK_AB_MERGE_C R5, RZ, R0, RZ ;  /* 0x00000000ff05723e */ /* 0x001fe400048070ff */
[----:B------:R-:W3:Y:S01]  /*dc20*/  LDL.LU R226, [R1+0x4c] ;  /* 0x00004c0001e27983 */ /* 0x000ee20000300800 */
[----:B------:R-:W-:-:S03]  /*dc30*/  FMUL R0, R227, UR20 ;  /* 0x00000014e3007c20 */ /* 0x000fc60008400000 */
[----:B------:R-:W3:Y:S01]  /*dc40*/  LDL.LU R227, [R1+0x50] ;  /* 0x0000500001e37983 */ /* 0x000ee20000300800 */
[C---:B------:R-:W-:Y:S02]  /*dc50*/  ISETP.LT.OR P6, PT, R35.reuse, 0xd2, !P1 ;  /* 0x000000d22300780c */ /* 0x040fe40004fc1670 */
[C---:B------:R-:W-:Y:S01]  /*dc60*/  ISETP.LT.OR P4, PT, R35.reuse, 0xd2, !P0 ;  /* 0x000000d22300780c */ /* 0x040fe20004781670 */
[----:B------:R-:W3:Y:S01]  /*dc70*/  LDL.LU R218, [R1+0x54] ;  /* 0x0000540001da7983 */ /* 0x000ee20000300800 */
[C---:B------:R-:W-:Y:S02]  /*dc80*/  ISETP.LT.OR P3, PT, R35.reuse, 0xd1, !P0 ;  /* 0x000000d12300780c */ /* 0x040fe40004761670 */
[----:B------:R-:W-:Y:S02]  /*dc90*/  ISETP.LT.OR P5, PT, R35, 0xd9, !P1 ;  /* 0x000000d92300780c */ /* 0x000fe40004fa1670 */
[----:B------:R-:W-:Y:S02]  /*dca0*/  F2FP.SATFINITE.E4M3.F32.PACK_AB_MERGE_C R7, RZ, R2, RZ ;  /* 0x00000002ff07723e */ /* 0x000fe400048070ff */
[----:B------:R-:W-:-:S03]  /*dcb0*/  F2FP.SATFINITE.E4M3.F32.PACK_AB_MERGE_C R11, RZ, R0, RZ ;  /* 0x00000000ff0b723e */ /* 0x000fc600048070ff */
[----:B------:R0:W-:Y:S01]  /*dcc0*/  @!P6 STG.E.U8 desc[UR16][R24.64+0xd1], R9 ;  /* 0x0000d1091800e986 */ /* 0x0001e2000c101110 */
[----:B------:R-:W-:-:S03]  /*dcd0*/  ISETP.LT.OR P6, PT, R35, 0xda, !P1 ;  /* 0x000000da2300780c */ /* 0x000fc60004fc1670 */
[----:B------:R-:W-:Y:S01]  /*dce0*/  @!P4 STG.E.U8 desc[UR16][R26.64+0xd1], R7 ;  /* 0x0000d1071a00c986 */ /* 0x000fe2000c101110 */
[----:B------:R-:W-:-:S03]  /*dcf0*/  ISETP.LT.OR P4, PT, R35, 0xda, !P0 ;  /* 0x000000da2300780c */ /* 0x000fc60004781670 */
[----:B------:R-:W-:Y:S01]  /*dd00*/  @!P3 STG.E.U8 desc[UR16][R26.64+0xd0], R13 ;  /* 0x0000d00d1a00b986 */ /* 0x000fe2000c101110 */
[----:B0-----:R-:W-:-:S03]  /*dd10*/  F2FP.SATFINITE.E4M3.F32.PACK_AB_MERGE_C R9, RZ, R3, RZ ;  /* 0x00000003ff09723e */ /* 0x001fc600048070ff */
[----:B------:R0:W-:Y:S04]  /*dd20*/  @!P5 STG.E.U8 desc[UR16][R24.64+0xd8], R5 ;  /* 0x0000d8051800d986 */ /* 0x0001e8000c101110 */
[----:B------:R1:W-:Y:S01]  /*dd30*/  @!P6 STG.E.U8 desc[UR16][R24.64+0xd9], R9 ;  /* 0x0000d9091800e986 */ /* 0x0003e2000c101110 */
[----:B------:R-:W-:-:S03]  /*dd40*/  FMUL R0, R220, UR20 ;  /* 0x00000014dc007c20 */ /* 0x000fc60008400000 */
[----:B------:R-:W3:Y:S02]  /*dd50*/  LDL.LU R220, [R1+0x58] ;  /* 0x0000580001dc7983 */ /* 0x000ee40000300800 */
[----:B0-----:R-:W-:Y:S01]  /*dd60*/  F2FP.SATFINITE.E4M3.F32.PACK_AB_MERGE_C R5, RZ, R0, RZ ;  /* 0x00000000ff05723e */ /* 0x001fe200048070ff */
[----:B------:R-:W-:Y:S02]  /*dd70*/  FMUL R2, R221, UR20 ;  /* 0x00000014dd027c20 */ /* 0x000fe40008400000 */
[----:B------:R-:W3:Y:S03]  /*dd80*/  LDL.LU R221, [R1+0x5c] ;  /* 0x00005c0001dd7983 */ /* 0x000ee60000300800 */
[----:B------:R-:W-:Y:S01]  /*dd90*/  F2FP.SATFINITE.E4M3.F32.PACK_AB_MERGE_C R7, RZ, R2, RZ ;  /* 0x00000002ff07723e */ /* 0x000fe200048070ff */
[----:B------:R0:W-:Y:S01]  /*dda0*/  @!P4 STG.E.U8 desc[UR16][R26.64+0xd9], R5 ;  /* 0x0000d9051a00c986 */ /* 0x0001e2000c101110 */
[----:B------:R-:W-:-:S03]  /*ddb0*/  FMUL R3, R223, UR20 ;  /* 0x00000014df037c20 */ /* 0x000fc60008400000 */
[----:B------:R-:W3:Y:S02]  /*ddc0*/  LDL.LU R223, [R1+0x60] ;  /* 0x0000600001df7983 */ /* 0x000ee40000300800 */
[----:B-1----:R-:W-:Y:S01]  /*ddd0*/  F2FP.SATFINITE.E4M3.F32.PACK_AB_MERGE_C R9, RZ, R3, RZ ;  /* 0x00000003ff09723e */ /* 0x002fe200048070ff */
[----:B----4-:R-:W-:Y:S02]  /*dde0*/  FMUL R4, R222, UR20 ;  /* 0x00000014de047c20 */ /* 0x010fe40008400000 */
[----:B------:R-:W4:Y:S01]  /*ddf0*/  LDL.LU R222, [R1+0x64] ;  /* 0x0000640001de7983 */ /* 0x000f220000300800 */
[----:B--2---:R-:W-:-:S03]  /*de00*/  FMUL R0, R224, UR20 ;  /* 0x00000014e0007c20 */ /* 0x004fc60008400000 */
[----:B------:R-:W2:Y:S01]  /*de10*/  LDL.LU R224, [R1+0x68] ;  /* 0x0000680001e07983 */ /* 0x000ea20000300800 */
[----:B---3--:R-:W-:Y:S01]  /*de20*/  FMUL R2, R225, UR20 ;  /* 0x00000014e1027c20 */ /* 0x008fe20008400000 */
[----:B0-----:R-:W-:Y:S02]  /*de30*/  F2FP.SATFINITE.E4M3.F32.PACK_AB_MERGE_C R5, RZ, R0, RZ ;  /* 0x00000000ff05723e */ /* 0x001fe400048070ff */
[----:B------:R-:W3:Y:S01]  /*de40*/  LDL.LU R225, [R1+0x6c] ;  /* 0x00006c0001e17983 */ /* 0x000ee20000300800 */
[----:B------:R-:W-:-:S03]  /*de50*/  FMUL R3, R226, UR20 ;  /* 0x00000014e2037c20 */ /* 0x000fc60008400000 */
[----:B------:R-:W3:Y:S01]  /*de60*/  LDL.LU R226, [R1+0x70] ;  /* 0x0000700001e27983 */ /* 0x000ee20000300800 */
[----:B------:R-:W-:-:S03]  /*de70*/  FMUL R0, R227, UR20 ;  /* 0x00000014e3007c20 */ /* 0x000fc60008400000 */
[----:B------:R-:W3:Y:S01]  /*de80*/  LDL.LU R227, [R1+0x74] ;  /* 0x0000740001e37983 */ /* 0x000ee20000300800 */
[C---:B------:R-:W-:Y:S02]  /*de90*/  ISETP.LT.OR P3, PT, R35.reuse, 0xd9, !P0 ;  /* 0x000000d92300780c */ /* 0x040fe40004761670 */
[C---:B------:R-:W-:Y:S02]  /*dea0*/  ISETP.LT.OR P5, PT, R35.reuse, 0xe1, !P1 ;  /* 0x000000e12300780c */ /* 0x040fe40004fa1670 */
[C---:B------:R-:W-:Y:S02]  /*deb0*/  ISETP.LT.OR P6, PT, R35.reuse, 0xe2, !P1 ;  /* 0x000000e22300780c */ /* 0x040fe40004fc1670 */
[----:B------:R-:W-:-:S07]  /*dec0*/  ISETP.LT.OR P4, PT, R35, 0xe2, !P0 ;  /* 0x000000e22300780c */ /* 0x000fce0004781670 */
[----:B------:R-:W-:Y:S01]  /*ded0*/  @!P3 STG.E.U8 desc[UR16][R26.64+0xd8], R11 ;  /* 0x0000d80b1a00b986 */ /* 0x000fe2000c101110 */
[----:B------:R-:W-:-:S03]  /*dee0*/  ISETP.LT.OR P3, PT, R35, 0xe1, !P0 ;  /* 0x000000e12300780c */ /* 0x000fc60004761670 */
[----:B------:R0:W-:Y:S01]  /*def0*/  @!P5 STG.E.U8 desc[UR16][R24.64+0xe0], R7 ;  /* 0x0000e0071800d986 */ /* 0x0001e2000c101110 */
[----:B------:R-:W-:-:S03]  /*df00*/  ISETP.LT.OR P5, PT, R35, 0xe9, !P1 ;  /* 0x000000e92300780c */ /* 0x000fc60004fa1670 */
[----:B------:R1:W-:Y:S01]  /*df10*/  @!P6 STG.E.U8 desc[UR16][R24.64+0xe1], R9 ;  /* 0x0000e1091800e986 */ /* 0x0003e2000c101110 */
[----:B------:R-:W-:Y:S02]  /*df20*/  ISETP.LT.OR P6, PT, R35, 0xea, !P1 ;  /* 0x000000ea2300780c */ /* 0x000fe40004fc1670 */
[----:B------:R-:W-:Y:S01]  /*df30*/  F2FP.SATFINITE.E4M3.F32.PACK_AB_MERGE_C R13, RZ, R4, RZ ;  /* 0x00000004ff0d723e */ /* 0x000fe200048070ff */
[----:B------:R1:W-:Y:S01]  /*df40*/  @!P4 STG.E.U8 desc[UR16][R26.64+0xe1], R5 ;  /* 0x0000e1051a00c986 */ /* 0x0003e2000c101110 */
[----:B0-----:R-:W-:-:S03]  /*df50*/  F2FP.SATFINITE.E4M3.F32.PACK_AB_MERGE_C R7, RZ, R2, RZ ;  /* 0x00000002ff07723e */ /* 0x001fc600048070ff */
[----:B------:R-:W-:Y:S01]  /*df60*/  @!P3 STG.E.U8 desc[UR16][R26.64+0xe0], R13 ;  /* 0x0000e00d1a00b986 */ /* 0x000fe2000c101110 */
[----:B-1----:R-:W-:-:S03]  /*df70*/  F2FP.SATFINITE.E4M3.F32.PACK_AB_MERGE_C R9, RZ, R3, RZ ;  /* 0x00000003ff09723e */ /* 0x002fc600048070ff */
[----:B------:R0:W-:Y:S01]  /*df80*/  @!P5 STG.E.U8 desc[UR16][R24.64+0xe8], R7 ;  /* 0x0000e8071800d986 */ /* 0x0001e2000c101110 */
[C---:B------:R-:W-:Y:S02]  /*df90*/  ISETP.LT.OR P3, PT, R35.reuse, 0xe9, !P0 ;  /* 0x000000e92300780c */ /* 0x040fe40004761670 */
[C---:B------:R-:W-:Y:S01]  /*dfa0*/  ISETP.LT.OR P4, PT, R35.reuse, 0xea, !P0 ;  /* 0x000000ea2300780c */ /* 0x040fe20004781670 */
[----:B------:R1:W-:Y:S01]  /*dfb0*/  @!P6 STG.E.U8 desc[UR16][R24.64+0xe9], R9 ;  /* 0x0000e9091800e986 */ /* 0x0003e2000c101110 */
[C---:B------:R-:W-:Y:S01]  /*dfc0*/  ISETP.LT.OR P5, PT, R35.reuse, 0xf1, !P1 ;  /* 0x000000f12300780c */ /* 0x040fe20004fa1670 */
[----:B------:R-:W-:Y:S01]  /*dfd0*/  FMUL R2, R218, UR20 ;  /* 0x00000014da027c20 */ /* 0x000fe20008400000 */
[----:B------:R-:W-:Y:S02]  /*dfe0*/  ISETP.LT.OR P6, PT, R35, 0xf2, !P1 ;  /* 0x000000f22300780c */ /* 0x000fe40004fc1670 */
[----:B------:R-:W-:Y:S02]  /*dff0*/  F2FP.SATFINITE.E4M3.F32.PACK_AB_MERGE_C R11, RZ, R0, RZ ;  /* 0x00000000ff0b723e */ /* 0x000fe400048070ff */
[----:B------:R-:W-:-:S03]  /*e000*/  F2FP.SATFINITE.E4M3.F32.PACK_AB_MERGE_C R5, RZ, R2, RZ ;  /* 0x00000002ff05723e */ /* 0x000fc600048070ff */
[----:B------:R-:W-:Y:S01]  /*e010*/  @!P3 STG.E.U8 desc[UR16][R26.64+0xe8], R11 ;  /* 0x0000e80b1a00b986 */ /* 0x000fe2000c101110 */
[----:B------:R-:W-:-:S03]  /*e020*/  ISETP.LT.OR P3, PT, R35, 0xf1, !P0 ;  /* 0x000000f12300780c */ /* 0x000fc60004761670 */
[----:B------:R-:W-:Y:S01]  /*e030*/  @!P4 STG.E.U8 desc[UR16][R26.64+0xe9], R5 ;  /* 0x0000e9051a00c986 */ /* 0x000fe2000c101110 */
[C---:B------:R-:W-:Y:S02]  /*e040*/  ISETP.LT.OR P4, PT, R35.reuse, 0xf9, !P1 ;  /* 0x000000f92300780c */ /* 0x040fe40004f81670 */
[----:B------:R-:W-:Y:S01]  /*e050*/  ISETP.LT.OR P1, PT, R35, 0xfa, !P1 ;  /* 0x000000fa2300780c */ /* 0x000fe20004f21670 */
[----:B------:R-:W-:-:S05]  /*e060*/  FMUL R0, R220, UR20 ;  /* 0x00000014dc007c20 */ /* 0x000fca0008400000 */
[----:B0-----:R-:W-:-:S05]  /*e070*/  F2FP.SATFINITE.E4M3.F32.PACK_AB_MERGE_C R7, RZ, R0, RZ ;  /* 0x00000000ff07723e */ /* 0x001fca00048070ff */
[----:B------:R0:W-:Y:S01]  /*e080*/  @!P5 STG.E.U8 desc[UR16][R24.64+0xf0], R7 ;  /* 0x0000f0071800d986 */ /* 0x0001e2000c101110 */
[----:B------:R-:W-:-:S05]  /*e090*/  FMUL R3, R221, UR20 ;  /* 0x00000014dd037c20 */ /* 0x000fca0008400000 */
[----:B-1----:R-:W-:Y:S02]  /*e0a0*/  F2FP.SATFINITE.E4M3.F32.PACK_AB_MERGE_C R9, RZ, R3, RZ ;  /* 0x00000003ff09723e */ /* 0x002fe400048070ff */
[----:B------:R-:W-:-:S03]  /*e0b0*/  ISETP.LT.OR P5, PT, R35, 0xf2, !P0 ;  /* 0x000000f22300780c */ /* 0x000fc600047a1670 */
[----:B------:R1:W-:Y:S01]  /*e0c0*/  @!P6 STG.E.U8 desc[UR16][R24.64+0xf1], R9 ;  /* 0x0000f1091800e986 */ /* 0x0003e2000c101110 */
[C---:B------:R-:W-:Y:S02]  /*e0d0*/  ISETP.LT.OR P6, PT, R35.reuse, 0xf9, !P0 ;  /* 0x000000f92300780c */ /* 0x040fe400047c1670 */
[----:B------:R-:W-:Y:S01]  /*e0e0*/  ISETP.LT.OR P0, PT, R35, 0xfa, !P0 ;  /* 0x000000fa2300780c */ /* 0x000fe20004701670 */
[----:B------:R-:W-:-:S05]  /*e0f0*/  FMUL R0, R223, UR20 ;  /* 0x00000014df007c20 */ /* 0x000fca0008400000 */
[----:B------:R-:W-:-:S05]  /*e100*/  F2FP.SATFINITE.E4M3.F32.PACK_AB_MERGE_C R13, RZ, R0, RZ ;  /* 0x00000000ff0d723e */ /* 0x000fca00048070ff */
[----:B------:R0:W-:Y:S01]  /*e110*/  @!P3 STG.E.U8 desc[UR16][R26.64+0xf0], R13 ;  /* 0x0000f00d1a00b986 */ /* 0x0001e2000c101110 */
[----:B----4-:R-:W-:Y:S01]  /*e120*/  FMUL R0, R222, UR20 ;  /* 0x00000014de007c20 */ /* 0x010fe20008400000 */
[----:B--2---:R-:W-:Y:S01]  /*e130*/  FMUL R2, R224, UR20 ;  /* 0x00000014e0027c20 */ /* 0x004fe20008400000 */
[----:B---3--:R-:W-:-:S03]  /*e140*/  FMUL R3, R225, UR20 ;  /* 0x00000014e1037c20 */ /* 0x008fc60008400000 */
[----:B0-----:R-:W-:Y:S01]  /*e150*/  F2FP.SATFINITE.E4M3.F32.PACK_AB_MERGE_C R7, RZ, R0, RZ ;  /* 0x00000000ff07723e */ /* 0x001fe200048070ff */
[----:B------:R-:W-:Y:S01]  /*e160*/  FMUL R4, R226, UR20 ;  /* 0x00000014e2047c20 */ /* 0x000fe20008400000 */
[----:B------:R-:W-:Y:S01]  /*e170*/  FMUL R5, R227, UR20 ;  /* 0x00000014e3057c20 */ /* 0x000fe20008400000 */
[----:B-1----:R-:W-:Y:S02]  /*e180*/  F2FP.SATFINITE.E4M3.F32.PACK_AB_MERGE_C R9, RZ, R2, RZ ;  /* 0x00000002ff09723e */ /* 0x002fe400048070ff */
[----:B------:R-:W-:Y:S02]  /*e190*/  F2FP.SATFINITE.E4M3.F32.PACK_AB_MERGE_C R3, RZ, R3, RZ ;  /* 0x00000003ff03723e */ /* 0x000fe400048070ff */
[----:B------:R-:W-:Y:S02]  /*e1a0*/  F2FP.SATFINITE.E4M3.F32.PACK_AB_MERGE_C R11, RZ, R4, RZ ;  /* 0x00000004ff0b723e */ /* 0x000fe400048070ff */
[----:B------:R-:W-:Y:S01]  /*e1b0*/  F2FP.SATFINITE.E4M3.F32.PACK_AB_MERGE_C R5, RZ, R5, RZ ;  /* 0x00000005ff05723e */ /* 0x000fe200048070ff */
[----:B------:R0:W-:Y:S04]  /*e1c0*/  @!P5 STG.E.U8 desc[UR16][R26.64+0xf1], R7 ;  /* 0x0000f1071a00d986 */ /* 0x0001e8000c101110 */
[----:B------:R0:W-:Y:S04]  /*e1d0*/  @!P4 STG.E.U8 desc[UR16][R24.64+0xf8], R9 ;  /* 0x0000f8091800c986 */ /* 0x0001e8000c101110 */
[----:B------:R0:W-:Y:S04]  /*e1e0*/  @!P1 STG.E.U8 desc[UR16][R24.64+0xf9], R3 ;  /* 0x0000f90318009986 */ /* 0x0001e8000c101110 */
[----:B------:R0:W-:Y:S04]  /*e1f0*/  @!P6 STG.E.U8 desc[UR16][R26.64+0xf8], R11 ;  /* 0x0000f80b1a00e986 */ /* 0x0001e8000c101110 */
[----:B------:R0:W-:Y:S02]  /*e200*/  @!P0 STG.E.U8 desc[UR16][R26.64+0xf9], R5 ;  /* 0x0000f9051a008986 */ /* 0x0001e4000c101110 */
.L_x_290:
[----:B------:R-:W-:Y:S05]  /*e210*/  BSYNC B0 ;  /* 0x0000000000007941 */ /* 0x000fea0003800000 */
.L_x_32:
[----:B0-----:R-:W2:Y:S04]  /*e220*/  LDL.LU R3, [R1+0x78] ;  /* 0x0000780001037983 */ /* 0x001ea80000300800 */
[----:B-----5:R-:W2:Y:S01]  /*e230*/  LDL.LU R2, [R1+0x7c] ;  /* 0x00007c0001027983 */ /* 0x020ea20000300800 */
[----:B------:R-:W-:Y:S01]  /*e240*/  ULDC UR6, c[0x0][0xc] ;  /* 0x0000030000067ab9 */ /* 0x000fe20000000800 */
[----:B------:R-:W-:Y:S01]  /*e250*/  ULDC UR7, c[0x0][0x10] ;  /* 0x0000040000077ab9 */ /* 0x000fe20000000800 */
[----:B------:R-:W2:Y:S01]  /*e260*/  LDC R5, c[0x0][0x14] ;  /* 0x00000500ff057b82 */ /* 0x000ea20000000800 */
[----:B------:R-:W-:Y:S01]  /*e270*/  UIMAD.WIDE.U32 UR6, UR6, UR7, URZ ;  /* 0x00000007060672a5 */ /* 0x000fe2000f8e003f */
[----:B------:R-:W-:Y:S01]  /*e280*/  PRMT R0, RZ, 0x7610, R0 ;  /* 0x00007610ff007816 */ /* 0x000fe20000000000 */
[----:B------:R-:W-:-:S04]  /*e290*/  UMOV UR22, 0xffffffff ;  /* 0xffffffff00167882 */ /* 0x000fc80000000000 */
[----:B--2---:R-:W-:-:S04]  /*e2a0*/  IMAD.WIDE.U32 R2, R5, UR6, R2 ;  /* 0x0000000605027c25 */ /* 0x004fc8000f8e0002 */
[----:B------:R-:W-:Y:S01]  /*e2b0*/  IMAD R5, R5, UR7, RZ ;  /* 0x0000000705057c24 */ /* 0x000fe2000f8e02ff */
[----:B------:R-:W-:Y:S01]  /*e2c0*/  ULDC.64 UR6, c[0x0][0x650] ;  /* 0x0001940000067ab9 */ /* 0x000fe20000000a00 */
[----:B------:R-:W-:Y:S01]  /*e2d0*/  IMAD.MOV.U32 R19, RZ, RZ, R2 ;  /* 0x000000ffff137224 */ /* 0x000fe200078e0002 */
[----:B------:R-:W-:Y:S01]  /*e2e0*/  ISETP.GE.U32.AND P0, PT, R2, UR6, PT ;  /* 0x0000000602007c0c */ /* 0x000fe2000bf06070 */
[----:B------:R-:W-:Y:S02]  /*e2f0*/  IMAD.IADD R22, R3, 0x1, R5 ;  /* 0x0000000103167824 */ /* 0x000fe400078e0205 */
[----:B------:R-:W-:-:S03]  /*e300*/  IMAD.MOV.U32 R2, RZ, RZ, -0x1 ;  /* 0xffffffffff027424 */ /* 0x000fc600078e00ff */
[----:B------:R0:W-:Y:S01]  /*e310*/  STL [R1+0x78], R22 ;  /* 0x0000781601007387 */ /* 0x0001e20000100800 */
[----:B------:R-:W-:-:S03]  /*e320*/  ISETP.GE.U32.AND.EX P0, PT, R22, UR7, PT, P0 ;  /* 0x0000000716007c0c */ /* 0x000fc6000bf06100 */
[----:B------:R0:W-:Y:S04]  /*e330*/  STL [R1+0x7c], R19 ;  /* 0x00007c1301007387 */ /* 0x0001e80000100800 */
[----:B------:R0:W-:Y:S06]  /*e340*/  STL [R1+0x80], R2 ;  /* 0x0000800201007387 */ /* 0x0001ec0000100800 */
[----:B------:R-:W-:Y:S05]  /*e350*/  @P0 BRA `(.L_x_291) ;  /* 0x00000004006c0947 */ /* 0x000fea0003800000 */
[----:B------:R-:W2:Y:S01]  /*e360*/  S2R R14, SR_CTAID.X ;  /* 0x00000000000e7919 */ /* 0x000ea20000002500 */
[----:B------:R-:W5:Y:S01]  /*e370*/  LDC.64 R8, c[0x0][0x628] ;  /* 0x00018a00ff087b82 */ /* 0x000f620000000a00 */
[----:B------:R-:W-:Y:S01]  /*e380*/  ULDC UR6, c[0x0][0x150] ;  /* 0x0000540000067ab9 */ /* 0x000fe20000000800 */
[----:B------:R-:W-:Y:S01]  /*e390*/  IMAD.MOV.U32 R6, RZ, RZ, R19 ;  /* 0x000000ffff067224 */ /* 0x000fe200078e0013 */
[----:B------:R-:W0:Y:S01]  /*e3a0*/  S2R R16, SR_CTAID.Y ;  /* 0x0000000000107919 */ /* 0x000e220000002600 */
[----:B------:R-:W-:-:S04]  /*e3b0*/  IMAD.MOV.U32 R7, RZ, RZ, R22 ;  /* 0x000000ffff077224 */ /* 0x000fc800078e0016 */
[----:B------:R-:W0:Y:S08]  /*e3c0*/  LDC R17, c[0x0][0x144] ;  /* 0x00005100ff117b82 */ /* 0x000e300000000800 */
[----:B------:R-:W0:Y:S08]  /*e3d0*/  LDC R10, c[0x0][0x630] ;  /* 0x00018c00ff0a7b82 */ /* 0x000e300000000800 */
[----:B------:R-:W0:Y:S01]  /*e3e0*/  LDC.64 R12, c[0x0][0x620] ;  /* 0x00018800ff0c7b82 */ /* 0x000e220000000a00 */
[----:B-----5:R-:W-:-:S04]  /*e3f0*/  ISETP.NE.U32.AND P0, PT, R8, RZ, PT ;  /* 0x000000ff0800720c */ /* 0x020fc80003f05070 */
[----:B------:R-:W-:Y:S02]  /*e400*/  ISETP.NE.AND.EX P0, PT, R9, RZ, PT, P0 ;  /* 0x000000ff0900720c */ /* 0x000fe40003f05300 */
[----:B--2---:R-:W-:-:S05]  /*e410*/  I2FP.F32.U32 R0, R14 ;  /* 0x0000000e00007245 */ /* 0x004fca0000201000 */
[----:B------:R-:W-:-:S04]  /*e420*/  FMUL R0, R0, UR6 ;  /* 0x0000000600007c20 */ /* 0x000fc80008400000 */
[----:B------:R2:W0:Y:S02]  /*e430*/  F2I.U32.TRUNC.NTZ R15, R0 ;  /* 0x00000000000f7305 */ /* 0x000424000020f000 */
[----:B------:R-:W-:Y:S05]  /*e440*/  @!P0 BRA `(.L_x_292) ;  /* 0x0000000000288947 */ /* 0x000fea0003800000 */
[----:B--2---:R-:W2:Y:S02]  /*e450*/  LDC R0, c[0x0][0x634] ;  /* 0x00018d00ff007b82 */ /* 0x004ea40000000800 */
[----:B--2---:R-:W-:-:S05]  /*e460*/  IADD3 R7, P0, R19, R0, RZ ;  /* 0x0000000013077210 */ /* 0x004fca0007f1e0ff */
[----:B------:R-:W-:-:S04]  /*e470*/  IMAD.X R11, RZ, RZ, R22, P0 ;  /* 0x000000ffff0b7224 */ /* 0x000fc800000e0616 */
[----:B0-----:R-:W-:-:S04]  /*e480*/  IMAD.WIDE.U32 R2, R11, R8, RZ ;  /* 0x000000080b027225 */ /* 0x001fc800078e00ff */
[----:B------:R-:W-:-:S04]  /*e490*/  IMAD.WIDE.U32 R4, P0, R7, R9, R2 ;  /* 0x0000000907047225 */ /* 0x000fc80007800002 */
[----:B------:R-:W-:-:S04]  /*e4a0*/  IMAD.WIDE.U32 R2, R7, R8, RZ ;  /* 0x0000000807027225 */ /* 0x000fc800078e00ff */
[----:B------:R-:W-:Y:S01]  /*e4b0*/  IMAD.X R7, RZ, RZ, RZ, P0 ;  /* 0x000000ffff077224 */ /* 0x000fe200000e06ff */
[----:B------:R-:W-:Y:S01]  /*e4c0*/  IADD3 RZ, P0, R3, R4, RZ ;  /* 0x0000000403ff7210 */ /* 0x000fe20007f1e0ff */
[----:B------:R-:W-:-:S04]  /*e4d0*/  IMAD.MOV.U32 R6, RZ, RZ, R5 ;  /* 0x000000ffff067224 */ /* 0x000fc800078e0005 */
[----:B------:R-:W-:-:S08]  /*e4e0*/  IMAD.WIDE.U32.X R6, R11, R9, R6, P0 ;  /* 0x000000090b067225 */ /* 0x000fd000000e0406 */
.L_x_292:
[-CC-:B0-----:R-:W-:Y:S01]  /*e4f0*/  SHF.R.U64 R24, R6, R10.reuse, R7.reuse ;  /* 0x0000000a06187219 */ /* 0x181fe20000001207 */
[----:B------:R-:W0:Y:S01]  /*e500*/  LDC.64 R20, c[0x0][0x640] ;  /* 0x00019000ff147b82 */ /* 0x000e220000000a00 */
[----:B--2---:R-:W-:Y:S01]  /*e510*/  SHF.R.U32.HI R0, RZ, R10, R7 ;  /* 0x0000000aff007219 */ /* 0x004fe20000011607 */
[----:B------:R-:W-:Y:S01]  /*e520*/  IMAD.MOV.U32 R2, RZ, RZ, R19 ;  /* 0x000000ffff027224 */ /* 0x000fe200078e0013 */
[----:B------:R-:W-:Y:S01]  /*e530*/  IADD3 R5, P0, RZ, -R24, RZ ;  /* 0x80000018ff057210 */ /* 0x000fe20007f1e0ff */
[----:B------:R-:W-:Y:S01]  /*e540*/  IMAD.MOV R15, RZ, RZ, -R15 ;  /* 0x000000ffff0f7224 */ /* 0x000fe200078e0a0f */
[----:B------:R-:W-:Y:S01]  /*e550*/  ULDC UR6, c[0x0][0x154] ;  /* 0x0000550000067ab9 */ /* 0x000fe20000000800 */
[----:B------:R-:W-:Y:S02]  /*e560*/  IMAD.MOV.U32 R7, RZ, RZ, 0x1 ;  /* 0x00000001ff077424 */ /* 0x000fe400078e00ff */
[----:B------:R-:W2:Y:S01]  /*e570*/  LDC R4, c[0x0][0x618] ;  /* 0x00018600ff047b82 */ /* 0x000ea20000000800 */
[----:B------:R-:W-:-:S02]  /*e580*/  IMAD.X R3, RZ, RZ, ~R0, P0 ;  /* 0x000000ffff037224 */ /* 0x000fc400000e0e00 */
[----:B------:R-:W-:Y:S02]  /*e590*/  IMAD R15, R17, R15, R14 ;  /* 0x0000000f110f7224 */ /* 0x000fe400078e020e */
[-C--:B------:R-:W-:Y:S02]  /*e5a0*/  IMAD R0, R3, R12.reuse, RZ ;  /* 0x0000000c03007224 */ /* 0x080fe400078e02ff */
[----:B------:R-:W-:Y:S01]  /*e5b0*/  IMAD.MOV.U32 R3, RZ, RZ, R22 ;  /* 0x000000ffff037224 */ /* 0x000fe200078e0016 */
[----:B------:R-:W5:Y:S01]  /*e5c0*/  LDC R6, c[0x0][0x608] ;  /* 0x00018200ff067b82 */ /* 0x000f620000000800 */
[----:B------:R-:W-:-:S04]  /*e5d0*/  IMAD.WIDE.U32 R2, R5, R12, R2 ;  /* 0x0000000c05027225 */ /* 0x000fc800078e0002 */
[----:B------:R-:W-:-:S03]  /*e5e0*/  IMAD R5, R5, R13, R0 ;  /* 0x0000000d05057224 */ /* 0x000fc600078e0200 */
[----:B------:R-:W1:Y:S01]  /*e5f0*/  LDC R18, c[0x0][0x658] ;  /* 0x00019600ff127b82 */ /* 0x000e620000000800 */
[----:B------:R-:W-:Y:S01]  /*e600*/  I2FP.F32.U32 R0, R16 ;  /* 0x0000001000007245 */ /* 0x000fe20000201000 */
[----:B------:R-:W-:Y:S01]  /*e610*/  IMAD.IADD R3, R3, 0x1, R5 ;  /* 0x0000000103037824 */ /* 0x000fe200078e0205 */
[----:B0-----:R-:W-:Y:S01]  /*e620*/  ISETP.NE.U32.AND P0, PT, R20, RZ, PT ;  /* 0x000000ff1400720c */ /* 0x001fe20003f05070 */
[----:B------:R-:W-:Y:S02]  /*e630*/  IMAD.MOV.U32 R5, RZ, RZ, -0x1 ;  /* 0xffffffffff057424 */ /* 0x000fe400078e00ff */
[----:B------:R-:W-:Y:S02]  /*e640*/  FMUL R0, R0, UR6 ;  /* 0x0000000600007c20 */ /* 0x000fe40008400000 */
[----:B------:R-:W0:Y:S01]  /*e650*/  LDC R13, c[0x0][0x148] ;  /* 0x00005200ff0d7b82 */ /* 0x000e220000000800 */
[----:B--2---:R-:W-:Y:S01]  /*e660*/  SHF.R.U64 R10, R2, R4, R3 ;  /* 0x00000004020a7219 */ /* 0x004fe20000001203 */
[----:B------:R2:W0:Y:S01]  /*e670*/  F2I.U32.TRUNC.NTZ R12, R0 ;  /* 0x00000000000c7305 */ /* 0x000422000020f000 */
[----:B------:R-:W-:-:S02]  /*e680*/  ISETP.NE.AND.EX P0, PT, R21, RZ, PT, P0 ;  /* 0x000000ff1500720c */ /* 0x000fc40003f05300 */
[----:B------:R-:W-:-:S03]  /*e690*/  SHF.R.U32.HI R3, RZ, R4, R3 ;  /* 0x00000004ff037219 */ /* 0x000fc60000011603 */
[----:B------:R-:W0:Y:S01]  /*e6a0*/  LDC R14, c[0x0][0x600] ;  /* 0x00018000ff0e7b82 */ /* 0x000e220000000800 */
[-CC-:B-----5:R-:W-:Y:S02]  /*e6b0*/  SHF.R.U64 R8, R10, R6.reuse, R3.reuse ;  /* 0x000000060a087219 */ /* 0x1a0fe40000001203 */
[----:B------:R-:W-:-:S05]  /*e6c0*/  SHF.R.U32.HI R3, RZ, R6, R3 ;  /* 0x00000006ff037219 */ /* 0x000fca0000011603 */
[----:B------:R-:W0:Y:S01]  /*e6d0*/  LDC R19, c[0x0][0x648] ;  /* 0x00019200ff137b82 */ /* 0x000e220000000800 */
[-CC-:B-1----:R-:W-:Y:S02]  /*e6e0*/  SHF.R.U64 R11, R8, R18.reuse, R3.reuse ;  /* 0x00000012080b7219 */ /* 0x182fe40000001203 */
[-C--:B------:R-:W-:Y:S02]  /*e6f0*/  SHF.L.U32 R5, R5, R18.reuse, RZ ;  /* 0x0000001205057219 */ /* 0x080fe400000006ff */
[-C--:B------:R-:W-:Y:S01]  /*e700*/  SHF.R.U32.HI R3, RZ, R18.reuse, R3 ;  /* 0x00000012ff037219 */ /* 0x080fe20000011603 */
[----:B------:R-:W-:Y:S01]  /*e710*/  IMAD.MOV.U32 R2, RZ, RZ, R11 ;  /* 0x000000ffff027224 */ /* 0x000fe200078e000b */
[----:B------:R-:W-:Y:S01]  /*e720*/  SHF.L.U32 R34, R7, R18, RZ ;  /* 0x0000001207227219 */ /* 0x000fe200000006ff */
[----:B------:R-:W1:Y:S01]  /*e730*/  LDC R22, c[0x0][0x638] ;  /* 0x00018e00ff167b82 */ /* 0x000e620000000800 */
[----:B------:R-:W-:-:S07]  /*e740*/  LOP3.LUT R17, RZ, R5, RZ, 0x33, !PT ;  /* 0x00000005ff117212 */ /* 0x000fce00078e33ff */
[----:B------:R-:W0:Y:S01]  /*e750*/  LDC R23, c[0x0][0x610] ;  /* 0x00018400ff177b82 */ /* 0x000e220000000800 */
[----:B--2---:R-:W-:Y:S05]  /*e760*/  @!P0 BRA `(.L_x_293) ;  /* 0x0000000000288947 */ /* 0x004fea0003800000 */
[----:B------:R-:W2:Y:S02]  /*e770*/  LDC R0, c[0x0][0x64c] ;  /* 0x00019300ff007b82 */ /* 0x000ea40000000800 */
[----:B--2---:R-:W-:-:S05]  /*e780*/  IADD3 R7, P0, R11, R0, RZ ;  /* 0x000000000b077210 */ /* 0x004fca0007f1e0ff */
        /* <DEDUP_REMOVED lines=8> */
.L_x_293:
[----:B0-----:R-:W-:Y:S01]  /*e810*/  SHF.R.U64 R0, R2, R19, R3 ;  /* 0x0000001302007219 */ /* 0x001fe20000001203 */
[----:B------:R-:W-:Y:S01]  /*e820*/  VIADD R3, R14, 0xffffffff ;  /* 0xffffffff0e037836 */ /* 0x000fe20000000000 */
[----:B------:R-:W-:Y:S01]  /*e830*/  LOP3.LUT R5, R8, R17, RZ, 0xc0, !PT ;  /* 0x0000001108057212 */ /* 0x000fe200078ec0ff */
[----:B------:R-:W-:Y:S01]  /*e840*/  IMAD.MOV R12, RZ, RZ, -R12 ;  /* 0x000000ffff0c7224 */ /* 0x000fe200078e0a0c */
[----:B------:R-:W-:Y:S01]  /*e850*/  R2UR UR22, R24 ;  /* 0x00000000181672ca */ /* 0x000fe200000e0000 */
[----:B------:R-:W-:Y:S01]  /*e860*/  IMAD.MOV R2, RZ, RZ, -R0 ;  /* 0x000000ffff027224 */ /* 0x000fe200078e0a00 */
[----:B------:R-:W-:Y:S01]  /*e870*/  LOP3.LUT R3, R10, R3, RZ, 0xc0, !PT ;  /* 0x000000030a037212 */ /* 0x000fe200078ec0ff */
[----:B------:R-:W-:Y:S02]  /*e880*/  IMAD R34, R34, R0, R5 ;  /* 0x0000000022227224 */ /* 0x000fe400078e0205 */
[----:B------:R-:W-:Y:S02]  /*e890*/  @P2 IMAD R15, R13, R12, R16 ;  /* 0x0000000c0d0f2224 */ /* 0x000fe400078e0210 */
[----:B-1----:R-:W-:-:S02]  /*e8a0*/  IMAD R0, R2, R22, R11 ;  /* 0x0000001602007224 */ /* 0x002fc400078e020b */
[----:B------:R-:W-:Y:S02]  /*e8b0*/  IMAD R34, R34, R23, R15 ;  /* 0x0000001722227224 */ /* 0x000fe400078e020f */
[----:B------:R-:W-:Y:S02]  /*e8c0*/  IMAD R3, R0, R14, R3 ;  /* 0x0000000e00037224 */ /* 0x000fe400078e0203 */
[----:B------:R-:W-:-:S03]  /*e8d0*/  IMAD.MOV.U32 R0, RZ, RZ, 0x1 ;  /* 0x00000001ff007424 */ /* 0x000fc600078e00ff */
[----:B------:R-:W-:Y:S02]  /*e8e0*/  SEL R2, R3, R34, !P2 ;  /* 0x0000002203027207 */ /* 0x000fe40005000000 */
[----:B------:R-:W-:-:S03]  /*e8f0*/  SEL R34, R34, R3, !P2 ;  /* 0x0000000322227207 */ /* 0x000fc60005000000 */
[----:B------:R2:W-:Y:S04]  /*e900*/  STL [R1+0x80], R2 ;  /* 0x0000800201007387 */ /* 0x0005e80000100800 */
.L_x_291:
[----:B------:R0:W-:Y:S01]  /*e910*/  STL [R1+0x84], R34 ;  /* 0x0000842201007387 */ /* 0x0001e20000100800 */
[----:B------:R-:W-:-:S13]  /*e920*/  LOP3.LUT P0, RZ, R0, 0xff, RZ, 0xc0, !PT ;  /* 0x000000ff00ff7812 */ /* 0x000fda000780c0ff */
[----:B0-----:R-:W-:Y:S05]  /*e930*/  @P0 BRA `(.L_x_294) ;  /* 0xffffff2400ec0947 */ /* 0x001fea000383ffff */
[----:B------:R-:W-:Y:S05]  /*e940*/  EXIT ;  /* 0x000000000000794d */ /* 0x000fea0003800000 */
.L_x_4:
[----:B------:R-:W2:Y:S01]  /*e950*/  LDL R16, [R1+0x7c] ;  /* 0x00007c0001107983 */ /* 0x000ea20000100800 */
[----:B------:R-:W-:-:S03]  /*e960*/  ULDC.64 UR4, c[0x0][0x650] ;  /* 0x0001940000047ab9 */ /* 0x000fc60000000a00 */
[----:B------:R-:W3:Y:S01]  /*e970*/  LDL R17, [R1+0x78] ;  /* 0x0000780001117983 */ /* 0x000ee20000100800 */
[----:B------:R-:W-:Y:S01]  /*e980*/  PRMT R4, RZ, 0x7610, R4 ;  /* 0x00007610ff047816 */ /* 0x000fe20000000004 */
[----:B------:R-:W-:Y:S02]  /*e990*/  IMAD.MOV.U32 R5, RZ, RZ, -0x1 ;  /* 0xffffffffff057424 */ /* 0x000fe400078e00ff */
[----:B------:R-:W-:Y:S02]  /*e9a0*/  IMAD.MOV.U32 R6, RZ, RZ, -0x1 ;  /* 0xffffffffff067424 */ /* 0x000fe400078e00ff */
[----:B------:R-:W-:Y:S01]  /*e9b0*/  IMAD.MOV.U32 R11, RZ, RZ, -0x1 ;  /* 0xffffffffff0b7424 */ /* 0x000fe200078e00ff */
[----:B--2---:R-:W-:-:S04]  /*e9c0*/  ISETP.GE.U32.AND P0, PT, R16, UR4, PT ;  /* 0x0000000410007c0c */ /* 0x004fc8000bf06070 */
[----:B---3--:R-:W-:-:S13]  /*e9d0*/  ISETP.GE.U32.AND.EX P0, PT, R17, UR5, PT, P0 ;  /* 0x0000000511007c0c */ /* 0x008fda000bf06100 */
[----:B------:R-:W-:Y:S05]  /*e9e0*/  @P0 BRA `(.L_x_295) ;  /* 0x00000004005c0947 */ /* 0x000fea0003800000 */
        /* <DEDUP_REMOVED lines=18> */
.L_x_296:
[-CC-:B------:R-:W-:Y:S01]  /*eb10*/  SHF.R.U64 R11, R8, R12.reuse, R9.reuse ;  /* 0x0000000c080b7219 */ /* 0x180fe20000001209 */
[----:B------:R-:W0:Y:S01]  /*eb20*/  LDC.64 R20, c[0x0][0x640] ;  /* 0x00019000ff147b82 */ /* 0x000e220000000a00 */
[----:B------:R-:W-:Y:S01]  /*eb30*/  SHF.R.U32.HI R3, RZ, R12, R9 ;  /* 0x0000000cff037219 */ /* 0x000fe20000011609 */
[----:B------:R-:W-:Y:S01]  /*eb40*/  ULDC UR4, c[0x0][0x150] ;  /* 0x0000540000047ab9 */ /* 0x000fe20000000800 */
[----:B------:R-:W-:Y:S01]  /*eb50*/  IADD3 R7, P0, RZ, -R11, RZ ;  /* 0x8000000bff077210 */ /* 0x000fe20007f1e0ff */
[----:B------:R-:W-:Y:S01]  /*eb60*/  IMAD.MOV.U32 R4, RZ, RZ, R16 ;  /* 0x000000ffff047224 */ /* 0x000fe200078e0010 */
[----:B------:R-:W-:Y:S01]  /*eb70*/  I2FP.F32.U32 R6, R2 ;  /* 0x0000000200067245 */ /* 0x000fe20000201000 */
[----:B------:R-:W-:Y:S02]  /*eb80*/  IMAD.MOV.U32 R5, RZ, RZ, R17 ;  /* 0x000000ffff057224 */ /* 0x000fe400078e0011 */
[----:B------:R-:W1:Y:S01]  /*eb90*/  LDC R10, c[0x0][0x618] ;  /* 0x00018600ff0a7b82 */ /* 0x000e620000000800 */
[----:B------:R-:W-:-:S02]  /*eba0*/  IMAD.X R3, RZ, RZ, ~R3, P0 ;  /* 0x000000ffff037224 */ /* 0x000fc400000e0e03 */
[----:B------:R-:W-:Y:S01]  /*ebb0*/  FMUL R9, R6, UR4 ;  /* 0x0000000406097c20 */ /* 0x000fe20008400000 */
[----:B------:R-:W-:Y:S01]  /*ebc0*/  IMAD.WIDE.U32 R4, R7, R14, R4 ;  /* 0x0000000e07047225 */ /* 0x000fe200078e0004 */
[----:B------:R-:W-:-:S03]  /*ebd0*/  ULDC UR4, c[0x0][0x154] ;  /* 0x0000550000047ab9 */ /* 0x000fc60000000800 */
[----:B------:R-:W-:Y:S01]  /*ebe0*/  IMAD R6, R3, R14, RZ ;  /* 0x0000000e03067224 */ /* 0x000fe200078e02ff */
[----:B------:R-:W2:Y:S01]  /*ebf0*/  LDC R13, c[0x0][0x144] ;  /* 0x00005100ff0d7b82 */ /* 0x000ea20000000800 */
[----:B------:R-:W3:Y:S02]  /*ec00*/  F2I.U32.TRUNC.NTZ R9, R9 ;  /* 0x0000000900097305 */ /* 0x000ee4000020f000 */
[----:B------:R-:W-:Y:S02]  /*ec10*/  IMAD R3, R7, R15, R6 ;  /* 0x0000000f07037224 */ /* 0x000fe400078e0206 */
[----:B------:R-:W-:Y:S02]  /*ec20*/  IMAD.MOV.U32 R6, RZ, RZ, -0x1 ;  /* 0xffffffffff067424 */ /* 0x000fe400078e00ff */
[----:B------:R-:W-:Y:S01]  /*ec30*/  IMAD.IADD R3, R5, 0x1, R3 ;  /* 0x0000000105037824 */ /* 0x000fe200078e0203 */
[----:B------:R-:W4:Y:S01]  /*ec40*/  LDC R12, c[0x0][0x608] ;  /* 0x00018200ff0c7b82 */ /* 0x000f220000000800 */
[----:B------:R-:W-:-:S02]  /*ec50*/  I2FP.F32.U32 R5, R0 ;  /* 0x0000000000057245 */ /* 0x000fc40000201000 */
[----:B0-----:R-:W-:-:S03]  /*ec60*/  ISETP.NE.U32.AND P0, PT, R20, RZ, PT ;  /* 0x000000ff1400720c */ /* 0x001fc60003f05070 */
[----:B------:R-:W-:Y:S01]  /*ec70*/  FMUL R5, R5, UR4 ;  /* 0x0000000405057c20 */ /* 0x000fe20008400000 */
[----:B------:R-:W-:Y:S01]  /*ec80*/  ISETP.NE.AND.EX P0, PT, R21, RZ, PT, P0 ;  /* 0x000000ff1500720c */ /* 0x000fe20003f05300 */
[----:B------:R-:W0:Y:S01]  /*ec90*/  LDC R7, c[0x0][0x658] ;  /* 0x00019600ff077b82 */ /* 0x000e220000000800 */
[-C--:B-1----:R-:W-:Y:S01]  /*eca0*/  SHF.R.U64 R8, R4, R10.reuse, R3 ;  /* 0x0000000a04087219 */ /* 0x082fe20000001203 */
[----:B---3--:R-:W-:Y:S01]  /*ecb0*/  IMAD.MOV R4, RZ, RZ, -R9 ;  /* 0x000000ffff047224 */ /* 0x008fe200078e0a09 */
[----:B------:R-:W-:Y:S02]  /*ecc0*/  SHF.R.U32.HI R3, RZ, R10, R3 ;  /* 0x0000000aff037219 */ /* 0x000fe40000011603 */
[----:B------:R1:W3:Y:S03]  /*ecd0*/  F2I.U32.TRUNC.NTZ R10, R5 ;  /* 0x00000005000a7305 */ /* 0x0002e6000020f000 */
[----:B------:R-:W1:Y:S01]  /*ece0*/  LDC R17, c[0x0][0x148] ;  /* 0x00005200ff117b82 */ /* 0x000e620000000800 */
[----:B--2---:R-:W-:-:S02]  /*ecf0*/  IMAD R19, R13, R4, R2 ;  /* 0x000000040d137224 */ /* 0x004fc400078e0202 */
[----:B------:R-:W-:-:S05]  /*ed00*/  IMAD.MOV.U32 R4, RZ, RZ, 0x1 ;  /* 0x00000001ff047424 */ /* 0x000fca00078e00ff */
[----:B------:R-:W2:Y:S01]  /*ed10*/  LDC R14, c[0x0][0x600] ;  /* 0x00018000ff0e7b82 */ /* 0x000ea20000000800 */
[-CC-:B----4-:R-:W-:Y:S02]  /*ed20*/  SHF.R.U64 R13, R8, R12.reuse, R3.reuse ;  /* 0x0000000c080d7219 */ /* 0x190fe40000001203 */
[----:B------:R-:W-:-:S05]  /*ed30*/  SHF.R.U32.HI R2, RZ, R12, R3 ;  /* 0x0000000cff027219 */ /* 0x000fca0000011603 */
[----:B------:R-:W4:Y:S01]  /*ed40*/  LDC R16, c[0x0][0x648] ;  /* 0x00019200ff107b82 */ /* 0x000f220000000800 */
[-CC-:B0-----:R-:W-:Y:S02]  /*ed50*/  SHF.R.U64 R15, R13, R7.reuse, R2.reuse ;  /* 0x000000070d0f7219 */ /* 0x181fe40000001202 */
[-C--:B------:R-:W-:Y:S02]  /*ed60*/  SHF.L.U32 R6, R6, R7.reuse, RZ ;  /* 0x0000000706067219 */ /* 0x080fe400000006ff */
[-C--:B------:R-:W-:Y:S01]  /*ed70*/  SHF.R.U32.HI R3, RZ, R7.reuse, R2 ;  /* 0x00000007ff037219 */ /* 0x080fe20000011602 */
[----:B------:R-:W-:Y:S01]  /*ed80*/  IMAD.MOV.U32 R2, RZ, RZ, R15 ;  /* 0x000000ffff027224 */ /* 0x000fe200078e000f */
[----:B------:R-:W-:Y:S01]  /*ed90*/  SHF.L.U32 R12, R4, R7, RZ ;  /* 0x00000007040c7219 */ /* 0x000fe200000006ff */
[----:B------:R-:W0:Y:S01]  /*eda0*/  LDC R18, c[0x0][0x638] ;  /* 0x00018e00ff127b82 */ /* 0x000e220000000800 */
[----:B------:R-:W-:-:S07]  /*edb0*/  LOP3.LUT R22, RZ, R6, RZ, 0x33, !PT ;  /* 0x00000006ff167212 */ /* 0x000fce00078e33ff */
        /* <DEDUP_REMOVED lines=12> */
.L_x_297:
[----:B----4-:R-:W-:Y:S01]  /*ee80*/  SHF.R.U64 R3, R2, R16, R3 ;  /* 0x0000001002037219 */ /* 0x010fe20000001203 */
[----:B--2---:R-:W-:Y:S01]  /*ee90*/  VIADD R5, R14, 0xffffffff ;  /* 0xffffffff0e057836 */ /* 0x004fe20000000000 */
[----:B------:R-:W-:Y:S01]  /*eea0*/  LOP3.LUT R2, R13, R22, RZ, 0xc0, !PT ;  /* 0x000000160d027212 */ /* 0x000fe200078ec0ff */
[----:B------:R-:W-:Y:S02]  /*eeb0*/  IMAD.MOV R10, RZ, RZ, -R10 ;  /* 0x000000ffff0a7224 */ /* 0x000fe400078e0a0a */
[----:B------:R-:W-:Y:S02]  /*eec0*/  IMAD.MOV R4, RZ, RZ, -R3 ;  /* 0x000000ffff047224 */ /* 0x000fe400078e0a03 */
[----:B------:R-:W-:Y:S01]  /*eed0*/  IMAD R2, R12, R3, R2 ;  /* 0x000000030c027224 */ /* 0x000fe200078e0202 */
[----:B------:R-:W-:Y:S01]  /*eee0*/  LOP3.LUT R3, R8, R5, RZ, 0xc0, !PT ;  /* 0x0000000508037212 */ /* 0x000fe200078ec0ff */
[----:B------:R-:W-:Y:S02]  /*eef0*/  @P2 IMAD R19, R17, R10, R0 ;  /* 0x0000000a11132224 */ /* 0x000fe400078e0200 */
[----:B0-----:R-:W-:-:S02]  /*ef00*/  IMAD R0, R4, R18, R15 ;  /* 0x0000001204007224 */ /* 0x001fc400078e020f */
[----:B------:R-:W-:Y:S02]  /*ef10*/  IMAD R5, R2, R23, R19 ;  /* 0x0000001702057224 */ /* 0x000fe400078e0213 */
[----:B------:R-:W-:Y:S02]  /*ef20*/  IMAD R0, R0, R14, R3 ;  /* 0x0000000e00007224 */ /* 0x000fe400078e0203 */
[----:B------:R-:W-:-:S03]  /*ef30*/  IMAD.MOV.U32 R4, RZ, RZ, 0x1 ;  /* 0x00000001ff047424 */ /* 0x000fc600078e00ff */
[----:B------:R-:W-:Y:S02]  /*ef40*/  SEL R6, R0, R5, !P2 ;  /* 0x0000000500067207 */ /* 0x000fe40005000000 */
[----:B------:R-:W-:-:S07]  /*ef50*/  SEL R5, R5, R0, !P2 ;  /* 0x0000000005057207 */ /* 0x000fce0005000000 */
.L_x_295:
[----:B------:R-:W-:-:S08]  /*ef60*/  NOP ;  /* 0x0000000000007918 */ /* 0x000fd00000000000 */
[----:B------:R-:W0:-:S00]  /*ef70*/  USETMAXREG.DEALLOC.CTAPOOL 0x28 ;  /* 0x00000028000079c8 */ /* 0x000e0000080e0500 */
[----:B------:R-:W-:-:S13]  /*ef80*/  ISETP.NE.AND P0, PT, RZ, UR8, PT ;  /* 0x00000008ff007c0c */ /* 0x000fda000bf05270 */
[----:B------:R-:W-:Y:S05]  /*ef90*/  @P0 EXIT ;  /* 0x000000000000094d */ /* 0x000fea0003800000 */
[----:B0-----:R-:W-:Y:S01]  /*efa0*/  LOP3.LUT P0, RZ, R4, 0xff, RZ, 0xc0, !PT ;  /* 0x000000ff04ff7812 */ /* 0x001fe2000780c0ff */
[----:B------:R-:W-:Y:S02]  /*efb0*/  IMAD.MOV.U32 R0, RZ, RZ, 0x1 ;  /* 0x00000001ff007424 */ /* 0x000fe400078e00ff */
[----:B------:R-:W-:-:S10]  /*efc0*/  IMAD.MOV.U32 R8, RZ, RZ, RZ ;  /* 0x000000ffff087224 */ /* 0x000fd400078e00ff */
[----:B------:R-:W-:Y:S05]  /*efd0*/  @!P0 BRA `(.L_x_298) ;  /* 0x0000000c00508947 */ /* 0x000fea0003800000 */
[----:B------:R-:W0:Y:S01]  /*efe0*/  S2R R2, SR_TID.X ;  /* 0x0000000000027919 */ /* 0x000e220000002100 */
[----:B------:R-:W-:Y:S01]  /*eff0*/  ULDC UR4, c[0x0][0x28c] ;  /* 0x0000a30000047ab9 */ /* 0x000fe20000000800 */
[----:B------:R-:W-:Y:S01]  /*f000*/  ULDC UR6, c[0x0][0x658] ;  /* 0x0001960000067ab9 */ /* 0x000fe20000000800 */
[----:B------:R-:W-:Y:S01]  /*f010*/  UIADD3 UR10, UR4, 0x3f, URZ ;  /* 0x0000003f040a7890 */ /* 0x000fe2000fffe03f */
[----:B------:R-:W-:Y:S01]  /*f020*/  BSSY B0, `(.L_x_298) ;  /* 0x00000cf000007945 */ /* 0x000fe20003800000 */
[----:B------:R-:W-:Y:S01]  /*f030*/  UMOV UR7, 0xffffffff ;  /* 0xffffffff00077882 */ /* 0x000fe20000000000 */
[----:B------:R-:W-:Y:S01]  /*f040*/  ULDC UR5, c[0x0][0x600] ;  /* 0x0001800000057ab9 */ /* 0x000fe20000000800 */
[----:B------:R-:W-:Y:S01]  /*f050*/  UMOV UR9, 0x1 ;  /* 0x0000000100097882 */ /* 0x000fe20000000000 */
[----:B------:R-:W-:Y:S01]  /*f060*/  USHF.L.U32 UR7, UR7, UR6, URZ ;  /* 0x0000000607077299 */ /* 0x000fe2000800063f */
[----:B------:R-:W-:Y:S01]  /*f070*/  IMAD.MOV.U32 R9, RZ, RZ, 0x1 ;  /* 0x00000001ff097424 */ /* 0x000fe200078e00ff */
[----:B------:R-:W-:Y:S01]  /*f080*/  UIADD3 UR4, UR5, -0x1, URZ ;  /* 0xffffffff05047890 */ /* 0x000fe2000fffe03f */
[----:B------:R-:W-:Y:S01]  /*f090*/  IMAD.MOV.U32 R0, RZ, RZ, 0x1 ;  /* 0x00000001ff007424 */ /* 0x000fe200078e00ff */
[----:B------:R-:W-:Y:S01]  /*f0a0*/  USHF.R.S32.HI UR11, URZ, 0x1f, UR10 ;  /* 0x0000001f3f0b7899 */ /* 0x000fe2000801140a */
[----:B------:R-:W-:Y:S01]  /*f0b0*/  IMAD.MOV.U32 R8, RZ, RZ, RZ ;  /* 0x000000ffff087224 */ /* 0x000fe200078e00ff */
[----:B------:R-:W-:Y:S01]  /*f0c0*/  ULDC UR8, c[0x0][0xc] ;  /* 0x0000030000087ab9 */ /* 0x000fe20000000800 */
[----:B------:R-:W-:-:S02]  /*f0d0*/  USHF.L.U32 UR5, UR9, UR6, URZ ;  /* 0x0000000609057299 */ /* 0x000fc4000800063f */
[----:B------:R-:W-:Y:S01]  /*f0e0*/  ULEA.HI UR11, UR11, UR10, URZ, 0x6 ;  /* 0x0000000a0b0b7291 */ /* 0x000fe2000f8f303f */
[----:B------:R-:W-:Y:S01]  /*f0f0*/  ULDC UR9, c[0x0][0x10] ;  /* 0x0000040000097ab9 */ /* 0x000fe20000000800 */
[----:B------:R-:W-:Y:S02]  /*f100*/  ULOP3.LUT UR6, URZ, UR7, URZ, 0x33, !UPT ;  /* 0x000000073f067292 */ /* 0x000fe4000f8e333f */
[----:B------:R-:W-:Y:S01]  /*f110*/  UIMAD.WIDE.U32 UR8, UR8, UR9, URZ ;  /* 0x00000009080872a5 */ /* 0x000fe2000f8e003f */
[----:B------:R-:W-:Y:S01]  /*f120*/  ULDC UR7, c[0x0][0x14] ;  /* 0x0000050000077ab9 */ /* 0x000fe20000000800 */
[----:B------:R-:W-:Y:S02]  /*f130*/  USHF.R.S32.HI UR20, URZ, 0x6, UR11 ;  /* 0x000000063f147899 */ /* 0x000fe4000801140b */
[----:B------:R-:W-:Y:S02]  /*f140*/  UIMAD.WIDE.U32 UR22, UR8, UR7, URZ ;  /* 0x00000007081672a5 */ /* 0x000fe4000f8e003f */
[----:B------:R-:W-:-:S02]  /*f150*/  UIMAD UR18, UR9, UR7, URZ ;  /* 0x00000007091272a4 */ /* 0x000fc4000f8e023f */
[----:B------:R-:W-:Y:S01]  /*f160*/  ULOP3.LUT UR26, UR13, 0x2, URZ, 0xfc, !UPT ;  /* 0x000000020d1a7892 */ /* 0x000fe2000f8efc3f */
[C---:B0-----:R-:W-:Y:S01]  /*f170*/  LOP3.LUT P3, RZ, R2.reuse, 0x7f, RZ, 0xc0, !PT ;  /* 0x0000007f02ff7812 */ /* 0x041fe2000786c0ff */
[----:B------:R-:W-:Y:S01]  /*f180*/  UIADD3 UR18, UR23, UR18, URZ ;  /* 0x0000001217127290 */ /* 0x000fe2000fffe03f */
[----:B------:R-:W-:Y:S01]  /*f190*/  LOP3.LUT P0, RZ, R2, 0x1f, RZ, 0xc0, !PT ;  /* 0x0000001f02ff7812 */ /* 0x000fe2000780c0ff */
[----:B------:R-:W-:Y:S01]  /*f1a0*/  UIADD3 UR27, UR20, 0x1, URZ ;  /* 0x00000001141b7890 */ /* 0x000fe2000fffe03f */
[----:B------:R-:W-:Y:S02]  /*f1b0*/  ULDC.64 UR24, c[0x0][0x198] ;  /* 0x0000660000187ab9 */ /* 0x000fe40000000a00 */
[----:B------:R-:W-:-:S13]  /*f1c0*/  PLOP3.LUT P0, PT, P0, P3, PT, 0x8a, 0x0 ;  /* 0x000000000000781c */ /* 0x000fda0000707172 */
.L_x_310:
[----:B------:R-:W-:-:S03]  /*f1d0*/  UMOV UR7, 0xffffffff ;  /* 0xffffffff00077882 */ /* 0x000fc60000000000 */
[----:B------:R-:W-:Y:S05]  /*f1e0*/  BRA.DIV UR7, `(.L_x_299) ;  /* 0x00000012077c7947 */ /* 0x000fea000b800000 */
[----:B------:R-:W-:-:S13]  /*f1f0*/  ELECT P1, URZ, PT ;  /* 0x00000000003f782f */ /* 0x000fda0003820000 */
.L_x_326:
[----:B------:R-:W0:Y:S01]  /*f200*/  LDC R2, c[0x0][0x28c] ;  /* 0x0000a300ff027b82 */ /* 0x000e220000000800 */
[----:B------:R-:W-:Y:S01]  /*f210*/  BSSY B1, `(.L_x_300) ;  /* 0x0000038000017945 */ /* 0x000fe20003800000 */
[----:B0-----:R-:W-:-:S13]  /*f220*/  ISETP.LT.OR P1, PT, R2, 0x1, !P1 ;  /* 0x000000010200780c */ /* 0x001fda0004f21670 */
[----:B------:R-:W-:Y:S05]  /*f230*/  @P1 BRA `(.L_x_301) ;  /* 0x0000000000d41947 */ /* 0x000fea0003800000 */
[----:B------:R-:W-:Y:S02]  /*f240*/  IMAD.SHL.U32 R6, R6, 0x100, RZ ;  /* 0x0000010006067824 */ /* 0x000fe400078e00ff */
[----:B------:R-:W-:Y:S02]  /*f250*/  IMAD.SHL.U32 R7, R5, 0x80, RZ ;  /* 0x0000008005077824 */ /* 0x000fe400078e00ff */
[----:B------:R-:W-:Y:S02]  /*f260*/  IMAD.MOV.U32 R12, RZ, RZ, RZ ;  /* 0x000000ffff0c7224 */ /* 0x000fe400078e00ff */
[----:B------:R-:W-:Y:S02]  /*f270*/  IMAD.U32 R14, RZ, RZ, UR27 ;  /* 0x0000001bff0e7e24 */ /* 0x000fe4000f8e00ff */
[----:B------:R-:W-:Y:S02]  /*f280*/  IMAD.MOV.U32 R2, RZ, RZ, R0 ;  /* 0x000000ffff027224 */ /* 0x000fe400078e0000 */
[----:B------:R-:W-:-:S07]  /*f290*/  IMAD.MOV.U32 R3, RZ, RZ, R8 ;  /* 0x000000ffff037224 */ /* 0x000fce00078e0008 */
.L_x_305:
[----:B------:R-:W0:Y:S01]  /*f2a0*/  S2R R5, SR_CgaCtaId ;  /* 0x0000000000057919 */ /* 0x000e220000008800 */
[----:B------:R-:W-:-:S04]  /*f2b0*/  MOV R4, 0x400 ;  /* 0x0000040000047802 */ /* 0x000fc80000000f00 */
[----:B0-----:R-:W-:Y:S02]  /*f2c0*/  LEA R10, R5, R4, 0x18 ;  /* 0x00000004050a7211 */ /* 0x001fe400078ec0ff */
[----:B------:R-:W-:Y:S01]  /*f2d0*/  SHF.L.U32 R4, R2, 0x1f, RZ ;  /* 0x0000001f02047819 */ /* 0x000fe200000006ff */
[----:B------:R-:W0:Y:S02]  /*f2e0*/  @!P3 LDC R5, c[0x0][0x500] ;  /* 0x00014000ff05bb82 */ /* 0x000e240000000800 */
[----:B------:R-:W-:-:S04]  /*f2f0*/  IMAD R13, R3, 0x8, R10 ;  /* 0x00000008030d7824 */ /* 0x000fc800078e020a */
[----:B------:R-:W1:Y:S02]  /*f300*/  SYNCS.PHASECHK.TRANS64.TRYWAIT P1, [R13+URZ+0x48], R4 ;  /* 0x000048040d0075a7 */ /* 0x000e64000802017f */
[----:B-1----:R-:W-:Y:S05]  /*f310*/  @!P1 BRA `(.L_x_302) ;  /* 0x0000001000509947 */ /* 0x002fea0003800000 */
.L_x_327:
[----:B------:R-:W-:Y:S01]  /*f320*/  UPRMT UR7, UR26, 0x9910, URZ ;  /* 0x000099101a077896 */ /* 0x000fe2000800003f */
[----:B0-----:R0:W-:Y:S03]  /*f330*/  @!P3 SYNCS.ARRIVE.TRANS64 RZ, [R13+URZ], R5 ;  /* 0x000000050dffb9a7 */ /* 0x0011e6000800003f */
[----:B------:R-:W-:-:S06]  /*f340*/  UISETP.NE.AND UP0, UPT, UR7, 0x2, UPT ;  /* 0x000000020700788c */ /* 0x000fcc000bf05270 */
[----:B------:R-:W-:-:S13]  /*f350*/  PLOP3.LUT P1, PT, PT, PT, UP0, 0x80, 0x0 ;  /* 0x000000000000781c */ /* 0x000fda0003f2f008 */
[----:B0-----:R-:W-:Y:S05]  /*f360*/  @P1 BRA `(.L_x_303) ;  /* 0x0000000000041947 */ /* 0x001fea0003800000 */
[----:B------:R-:W-:Y:S01]  /*f370*/  BPT.TRAP 0x1 ;  /* 0x000000040000795c */ /* 0x000fe20000300000 */
.L_x_303:
[----:B------:R-:W-:Y:S05]  /*f380*/  @P0 BRA `(.L_x_304) ;  /* 0x0000000000040947 */ /* 0x000fea0003800000 */
[----:B------:R-:W-:Y:S01]  /*f390*/  BPT.TRAP 0x1 ;  /* 0x000000040000795c */ /* 0x000fe20000300000 */
.L_x_304:
[--C-:B-1----:R-:W-:Y:S01]  /*f3a0*/  IMAD R4, R3, 0x2000, R10.reuse ;  /* 0x0000200003047824 */ /* 0x102fe200078e020a */
[----:B------:R-:W-:Y:S01]  /*f3b0*/  R2UR UR9, R13 ;  /* 0x000000000d0972ca */ /* 0x000fe200000e0000 */
[----:B------:R-:W-:Y:S01]  /*f3c0*/  IMAD R10, R3, 0x4000, R10 ;  /* 0x00004000030a7824 */ /* 0x000fe200078e020a */
[----:B------:R-:W-:Y:S01]  /*f3d0*/  UIADD3 UR14, UP0, UR24, 0xf0, URZ ;  /* 0x000000f0180e7890 */ /* 0x000fe2000ff1e03f */
[----:B------:R-:W-:Y:S01]  /*f3e0*/  VIADD R14, R14, 0xffffffff ;  /* 0xffffffff0e0e7836 */ /* 0x000fe20000000000 */
[----:B------:R-:W-:Y:S01]  /*f3f0*/  R2UR UR7, R4 ;  /* 0x00000000040772ca */ /* 0x000fe200000e0000 */
[----:B------:R-:W-:Y:S01]  /*f400*/  UIADD3 UR28, UP1, UR24, 0x1f0, URZ ;  /* 0x000001f0181c7890 */ /* 0x000fe2000ff3e03f */
[----:B------:R-:W-:Y:S01]  /*f410*/  R2UR UR8, R10 ;  /* 0x000000000a0872ca */ /* 0x000fe200000e0000 */
[----:B------:R-:W-:Y:S01]  /*f420*/  UIADD3.X UR15, URZ, UR25, URZ, UP0, !UPT ;  /* 0x000000193f0f7290 */ /* 0x000fe200087fe43f */
[----:B------:R-:W-:Y:S01]  /*f430*/  R2UR UR11, R7 ;  /* 0x00000000070b72ca */ /* 0x000fe200000e0000 */
[----:B------:R-:W-:Y:S01]  /*f440*/  VIADD R3, R3, 0x1 ;  /* 0x0000000103037836 */ /* 0x000fe20000000000 */
[----:B------:R-:W-:Y:S01]  /*f450*/  R2UR UR10, R12 ;  /* 0x000000000c0a72ca */ /* 0x000fe200000e0000 */
[----:B------:R-:W-:Y:S01]  /*f460*/  UIADD3.X UR29, URZ, UR25, URZ, UP1, !UPT ;  /* 0x000000193f1d7290 */ /* 0x000fe20008ffe43f */
[----:B------:R-:W-:Y:S01]  /*f470*/  R2UR UR12, R11 ;  /* 0x000000000b0c72ca */ /* 0x000fe200000e0000 */
[----:B------:R-:W-:Y:S01]  /*f480*/  UMOV UR16, 0x0 ;  /* 0x0000000000107882 */ /* 0x000fe20000000000 */
[----:B------:R-:W-:Y:S01]  /*f490*/  R2UR UR21, R6 ;  /* 0x00000000061572ca */ /* 0x000fe200000e0000 */
[----:B------:R-:W-:Y:S01]  /*f4a0*/  UMOV UR17, 0x10000000 ;  /* 0x1000000000117882 */ /* 0x000fe20000000000 */
[----:B------:R-:W-:Y:S01]  /*f4b0*/  ISETP.GT.AND P4, PT, R14, 0x1, PT ;  /* 0x000000010e00780c */ /* 0x000fe20003f84270 */
[----:B------:R-:W-:Y:S01]  /*f4c0*/  UIADD3 UR7, UR7, 0x180, URZ ;  /* 0x0000018007077890 */ /* 0x000fe2000fffe03f */
[----:B------:R-:W-:Y:S01]  /*f4d0*/  ISETP.NE.AND P1, PT, R3, 0x9, PT ;  /* 0x000000090300780c */ /* 0x000fe20003f25270 */
[----:B------:R-:W-:Y:S01]  /*f4e0*/  UIADD3 UR19, UR8, 0x12180, URZ ;  /* 0x0001218008137890 */ /* 0x000fe2000fffe03f */
[----:B------:R-:W-:-:S02]  /*f4f0*/  VIADD R12, R12, 0x40 ;  /* 0x000000400c0c7836 */ /* 0x000fc40000000000 */
[----:B------:R-:W-:Y:S02]  /*f500*/  SEL R5, RZ, 0x1, P1 ;  /* 0x00000001ff057807 */ /* 0x000fe40000800000 */
[----:B------:R-:W-:Y:S01]  /*f510*/  UMOV UR8, UR7 ;  /* 0x0000000700087c82 */ /* 0x000fe20008000000 */
[----:B------:R-:W-:Y:S01]  /*f520*/  SEL R3, R3, RZ, P1 ;  /* 0x000000ff03037207 */ /* 0x000fe20000800000 */
[----:B------:R0:W-:Y:S01]  /*f530*/  UTMALDG.3D [UR8], [UR14], desc[UR16] ;  /* 0x000010080e0075b4 */ /* 0x0001e20008011000 */
[----:B------:R-:W-:Y:S01]  /*f540*/  LOP3.LUT R2, R2, R5, RZ, 0x3c, !PT ;  /* 0x0000000502027212 */ /* 0x000fe200078e3cff */
[----:B0-----:R-:W-:Y:S01]  /*f550*/  UMOV UR8, UR19 ;  /* 0x0000001300087c82 */ /* 0x001fe20008000000 */
[----:B------:R-:W-:Y:S02]  /*f560*/  UMOV UR11, UR21 ;  /* 0x00000015000b7c82 */ /* 0x000fe40008000000 */
[----:B------:R0:W-:Y:S02]  /*f570*/  UTMALDG.3D [UR8], [UR28], desc[UR16] ;  /* 0x000010081c0075b4 */ /* 0x0001e40008011000 */
[----:B0-----:R-:W-:Y:S05]  /*f580*/  @P4 BRA `(.L_x_305) ;  /* 0xfffffffc00444947 */ /* 0x001fea000383ffff */
.L_x_301:
[----:B------:R-:W-:Y:S05]  /*f590*/  BSYNC B1 ;  /* 0x0000000000017941 */ /* 0x000fea0003800000 */
.L_x_300:
[----:B------:R-:W2:Y:S01]  /*f5a0*/  LDL.LU R15, [R1+0x78] ;  /* 0x00007800010f7983 */ /* 0x000ea20000300800 */
[----:B------:R-:W-:Y:S01]  /*f5b0*/  LOP3.LUT P5, RZ, R9, 0xff, RZ, 0xc0, !PT ;  /* 0x000000ff09ff7812 */ /* 0x000fe200078ac0ff */
[----:B------:R-:W-:Y:S01]  /*f5c0*/  VIADD R8, R8, UR20 ;  /* 0x0000001408087c36 */ /* 0x000fe20008000000 */
[----:B------:R-:W-:Y:S01]  /*f5d0*/  ULDC.64 UR8, c[0x0][0x650] ;  /* 0x0001940000087ab9 */ /* 0x000fe20000000a00 */
[----:B------:R-:W3:Y:S01]  /*f5e0*/  LDL.LU R13, [R1+0x7c] ;  /* 0x00007c00010d7983 */ /* 0x000ee20000300800 */
[----:B------:R-:W-:Y:S01]  /*f5f0*/  IMAD.U32 R5, RZ, RZ, UR20 ;  /* 0x00000014ff057e24 */ /* 0x000fe2000f8e00ff */
[----:B------:R-:W-:Y:S01]  /*f600*/  UISETP.GE.U32.AND UP0, UPT, UR20, 0x9, UPT ;  /* 0x000000091400788c */ /* 0x000fe2000bf06070 */
[----:B------:R-:W-:Y:S01]  /*f610*/  ISETP.GT.U32.AND P1, PT, R8, 0x8, PT ;  /* 0x000000080800780c */ /* 0x000fe20003f24070 */
[----:B------:R-:W-:Y:S01]  /*f620*/  BSSY B1, `(.L_x_306) ;  /* 0x000006c000017945 */ /* 0x000fe20003800000 */
[----:B------:R-:W-:Y:S01]  /*f630*/  IMAD.MOV.U32 R6, RZ, RZ, -0x1 ;  /* 0xffffffffff067424 */ /* 0x000fe200078e00ff */
[----:B------:R-:W-:Y:S01]  /*f640*/  PRMT R9, RZ, 0x7610, R9 ;  /* 0x00007610ff097816 */ /* 0x000fe20000000009 */
[----:B------:R-:W-:Y:S01]  /*f650*/  IMAD.MOV.U32 R11, RZ, RZ, -0x1 ;  /* 0xffffffffff0b7424 */ /* 0x000fe200078e00ff */
[----:B------:R-:W-:-:S02]  /*f660*/  ISETP.LT.U32.AND P1, PT, R5, 0x9, P1 ;  /* 0x000000090500780c */ /* 0x000fc40000f21070 */
[----:B------:R-:W0:Y:S01]  /*f670*/  @P5 S2R R3, SR_CgaCtaId ;  /* 0x0000000000035919 */ /* 0x000e220000008800 */
[----:B------:R-:W-:Y:S02]  /*f680*/  @P5 MOV R2, 0x400 ;  /* 0x0000040000025802 */ /* 0x000fe40000000f00 */
[----:B------:R-:W-:Y:S02]  /*f690*/  PLOP3.LUT P4, PT, PT, PT, UP0, 0x80, 0x0 ;  /* 0x000000000000781c */ /* 0x000fe40003f8f008 */
[----:B0-----:R-:W-:Y:S01]  /*f6a0*/  @P5 LEA R4, R3, R2, 0x18 ;  /* 0x0000000203045211 */ /* 0x001fe200078ec0ff */
[----:B------:R-:W-:-:S03]  /*f6b0*/  IMAD.WIDE.U32 R2, R8, 0x38e38e39, RZ ;  /* 0x38e38e3908027825 */ /* 0x000fc600078e00ff */
[----:B------:R0:W-:Y:S02]  /*f6c0*/  @P5 SYNCS.ARRIVE.TRANS64.A1T0 RZ, [R4+URZ+0xa8], RZ ;  /* 0x0000a8ff04ff59a7 */ /* 0x0001e4000810003f */
[----:B------:R-:W-:Y:S02]  /*f6d0*/  SHF.R.U32.HI R5, RZ, 0x1, R3 ;  /* 0x00000001ff057819 */ /* 0x000fe40000011603 */
[----:B------:R-:W-:Y:S02]  /*f6e0*/  SEL R3, RZ, 0x1, !P1 ;  /* 0x00000001ff037807 */ /* 0x000fe40004800000 */
[----:B------:R-:W-:Y:S01]  /*f6f0*/  PRMT R2, RZ, 0x7610, R2 ;  /* 0x00007610ff027816 */ /* 0x000fe20000000002 */
[----:B------:R-:W-:Y:S01]  /*f700*/  IMAD R8, R5, -0x9, R8 ;  /* 0xfffffff705087824 */ /* 0x000fe200078e0208 */
[----:B------:R-:W-:-:S04]  /*f710*/  LOP3.LUT R0, R0, R3, RZ, 0x3c, !PT ;  /* 0x0000000300007212 */ /* 0x000fc800078e3cff */
[----:B------:R-:W-:Y:S01]  /*f720*/  @P4 LOP3.LUT R0, R0, 0x1, R5, 0x78, !PT ;  /* 0x0000000100004812 */ /* 0x000fe200078e7805 */
[----:B------:R-:W-:Y:S01]  /*f730*/  IMAD.MOV.U32 R5, RZ, RZ, -0x1 ;  /* 0xffffffffff057424 */ /* 0x000fe200078e00ff */
[----:B---3--:R-:W-:-:S04]  /*f740*/  IADD3 R13, P5, R13, UR22, RZ ;  /* 0x000000160d0d7c10 */ /* 0x008fc8000ffbe0ff */
[----:B--2---:R-:W-:Y:S01]  /*f750*/  IADD3.X R15, R15, UR18, RZ, P5, !PT ;  /* 0x000000120f0f7c10 */ /* 0x004fe2000affe4ff */
[----:B------:R0:W-:Y:S01]  /*f760*/  STL [R1+0x7c], R13 ;  /* 0x00007c0d01007387 */ /* 0x0001e20000100800 */
[----:B------:R-:W-:-:S03]  /*f770*/  ISETP.GE.U32.AND P1, PT, R13, UR8, PT ;  /* 0x000000080d007c0c */ /* 0x000fc6000bf26070 */
[----:B------:R0:W-:Y:S01]  /*f780*/  STL [R1+0x78], R15 ;  /* 0x0000780f01007387 */ /* 0x0001e20000100800 */
[----:B------:R-:W-:-:S13]  /*f790*/  ISETP.GE.U32.AND.EX P1, PT, R15, UR9, PT, P1 ;  /* 0x000000090f007c0c */ /* 0x000fda000bf26110 */
[----:B0-----:R-:W-:Y:S05]  /*f7a0*/  @P1 BRA `(.L_x_307) ;  /* 0x00000004004c1947 */ /* 0x001fea0003800000 */
[----:B------:R-:W-:Y:S01]  /*f7b0*/  ULDC.64 UR8, c[0x0][0x628] ;  /* 0x00018a0000087ab9 */ /* 0x000fe20000000a00 */
[----:B------:R-:W0:Y:S01]  /*f7c0*/  S2R R12, SR_CTAID.X ;  /* 0x00000000000c7919 */ /* 0x000e220000002500 */
[----:B------:R-:W-:Y:S01]  /*f7d0*/  ISETP.NE.U32.AND P1, PT, RZ, UR8, PT ;  /* 0x00000008ff007c0c */ /* 0x000fe2000bf25070 */
[----:B------:R-:W-:Y:S01]  /*f7e0*/  ULDC UR10, c[0x0][0x630] ;  /* 0x00018c00000a7ab9 */ /* 0x000fe20000000800 */
[----:B------:R-:W-:Y:S01]  /*f7f0*/  IMAD.MOV.U32 R2, RZ, RZ, R13 ;  /* 0x000000ffff027224 */ /* 0x000fe200078e000d */
[----:B------:R-:W1:Y:S01]  /*f800*/  S2R R10, SR_CTAID.Y ;  /* 0x00000000000a7919 */ /* 0x000e620000002600 */
[----:B------:R-:W-:Y:S01]  /*f810*/  ISETP.NE.AND.EX P1, PT, RZ, UR9, PT, P1 ;  /* 0x00000009ff007c0c */ /* 0x000fe2000bf25310 */
[----:B------:R-:W-:-:S12]  /*f820*/  IMAD.MOV.U32 R3, RZ, RZ, R15 ;  /* 0x000000ffff037224 */ /* 0x000fd800078e000f */
[----:B------:R-:W-:Y:S05]  /*f830*/  @!P1 BRA `(.L_x_308) ;  /* 0x0000000000289947 */ /* 0x000fea0003800000 */
[----:B------:R-:W-:Y:S02]  /*f840*/  ULDC UR7, c[0x0][0x634] ;  /* 0x00018d0000077ab9 */ /* 0x000fe40000000800 */
[----:B------:R-:W-:-:S05]  /*f850*/  IADD3 R7, P1, R13, UR7, RZ ;  /* 0x000000070d077c10 */ /* 0x000fca000ff3e0ff */
[----:B------:R-:W-:-:S04]  /*f860*/  IMAD.X R11, RZ, RZ, R15, P1 ;  /* 0x000000ffff0b7224 */ /* 0x000fc800008e060f */
[----:B------:R-:W-:-:S04]  /*f870*/  IMAD.WIDE.U32 R4, R11, UR8, RZ ;  /* 0x000000080b047c25 */ /* 0x000fc8000f8e00ff */
[----:B------:R-:W-:-:S04]  /*f880*/  IMAD.WIDE.U32 R4, P1, R7, UR9, R4 ;  /* 0x0000000907047c25 */ /* 0x000fc8000f820004 */
[----:B------:R-:W-:-:S04]  /*f890*/  IMAD.WIDE.U32 R6, R7, UR8, RZ ;  /* 0x0000000807067c25 */ /* 0x000fc8000f8e00ff */
[----:B------:R-:W-:Y:S01]  /*f8a0*/  IMAD.X R3, RZ, RZ, RZ, P1 ;  /* 0x000000ffff037224 */ /* 0x000fe200008e06ff */
[----:B------:R-:W-:Y:S01]  /*f8b0*/  IADD3 RZ, P1, R7, R4, RZ ;  /* 0x0000000407ff7210 */ /* 0x000fe20007f3e0ff */
[----:B------:R-:W-:-:S04]  /*f8c0*/  IMAD.MOV.U32 R2, RZ, RZ, R5 ;  /* 0x000000ffff027224 */ /* 0x000fc800078e0005 */
[----:B------:R-:W-:-:S08]  /*f8d0*/  IMAD.WIDE.U32.X R2, R11, UR9, R2, P1 ;  /* 0x000000090b027c25 */ /* 0x000fd000088e0402 */
.L_x_308:
[--C-:B------:R-:W-:Y:S01]  /*f8e0*/  SHF.R.U64 R11, R2, UR10, R3.reuse ;  /* 0x0000000a020b7c19 */ /* 0x100fe20008001203 */
[----:B------:R-:W-:Y:S01]  /*f8f0*/  ULDC.64 UR8, c[0x0][0x620] ;  /* 0x0001880000087ab9 */ /* 0x000fe20000000a00 */
[----:B------:R-:W-:Y:S01]  /*f900*/  SHF.R.U32.HI R2, RZ, UR10, R3 ;  /* 0x0000000aff027c19 */ /* 0x000fe20008011603 */
[----:B------:R-:W-:Y:S01]  /*f910*/  IMAD.MOV.U32 R3, RZ, RZ, R15 ;  /* 0x000000ffff037224 */ /* 0x000fe200078e000f */
[----:B------:R-:W-:Y:S01]  /*f920*/  IADD3 R5, P1, RZ, -R11, RZ ;  /* 0x8000000bff057210 */ /* 0x000fe20007f3e0ff */
[----:B------:R-:W-:Y:S01]  /*f930*/  ULDC UR7, c[0x0][0x150] ;  /* 0x0000540000077ab9 */ /* 0x000fe20000000800 */
[----:B0-----:R-:W-:Y:S01]  /*f940*/  I2FP.F32.U32 R6, R12 ;  /* 0x0000000c00067245 */ /* 0x001fe20000201000 */
[----:B------:R-:W0:Y:S01]  /*f950*/  LDC R7, c[0x0][0x144] ;  /* 0x00005100ff077b82 */ /* 0x000e220000000800 */
[----:B------:R-:W-:Y:S01]  /*f960*/  ULDC.64 UR10, c[0x0][0x640] ;  /* 0x00019000000a7ab9 */ /* 0x000fe20000000a00 */
[----:B------:R-:W-:Y:S01]  /*f970*/  IMAD.X R2, RZ, RZ, ~R2, P1 ;  /* 0x000000ffff027224 */ /* 0x000fe200008e0e02 */
[----:B------:R-:W-:Y:S01]  /*f980*/  ISETP.NE.U32.AND P1, PT, RZ, UR10, PT ;  /* 0x0000000aff007c0c */ /* 0x000fe2000bf25070 */
[----:B------:R-:W-:Y:S01]  /*f990*/  FMUL R6, R6, UR7 ;  /* 0x0000000706067c20 */ /* 0x000fe20008400000 */
[----:B------:R-:W-:Y:S01]  /*f9a0*/  ULDC UR7, c[0x0][0x618] ;  /* 0x0001860000077ab9 */ /* 0x000fe20000000800 */
[----:B------:R-:W-:Y:S01]  /*f9b0*/  IMAD R4, R2, UR8, RZ ;  /* 0x0000000802047c24 */ /* 0x000fe2000f8e02ff */
[----:B------:R-:W-:Y:S01]  /*f9c0*/  ISETP.NE.AND.EX P1, PT, RZ, UR11, PT, P1 ;  /* 0x0000000bff007c0c */ /* 0x000fe2000bf25310 */
[----:B------:R-:W-:Y:S01]  /*f9d0*/  IMAD.MOV.U32 R2, RZ, RZ, R13 ;  /* 0x000000ffff027224 */ /* 0x000fe200078e000d */
[----:B------:R-:W2:Y:S01]  /*f9e0*/  LDC R15, c[0x0][0x148] ;  /* 0x00005200ff0f7b82 */ /* 0x000ea20000000800 */
[----:B------:R-:W3:Y:S02]  /*f9f0*/  F2I.U32.TRUNC.NTZ R6, R6 ;  /* 0x0000000600067305 */ /* 0x000ee4000020f000 */
[----:B------:R-:W-:Y:S01]  /*fa00*/  IMAD.WIDE.U32 R2, R5, UR8, R2 ;  /* 0x0000000805027c25 */ /* 0x000fe2000f8e0002 */
[----:B------:R-:W-:-:S03]  /*fa10*/  ULDC UR8, c[0x0][0x154] ;  /* 0x0000550000087ab9 */ /* 0x000fc60000000800 */
[----:B------:R-:W-:Y:S01]  /*fa20*/  IMAD R5, R5, UR9, R4 ;  /* 0x0000000905057c24 */ /* 0x000fe2000f8e0204 */
[----:B------:R-:W-:-:S03]  /*fa30*/  ULDC UR9, c[0x0][0x608] ;  /* 0x0001820000097ab9 */ /* 0x000fc60000000800 */
[----:B------:R-:W-:-:S05]  /*fa40*/  IMAD.IADD R3, R3, 0x1, R5 ;  /* 0x0000000103037824 */ /* 0x000fca00078e0205 */
[----:B------:R-:W-:Y:S01]  /*fa50*/  SHF.R.U64 R13, R2, UR7, R3 ;  /* 0x00000007020d7c19 */ /* 0x000fe20008001203 */
[----:B---3--:R-:W-:Y:S01]  /*fa60*/  IMAD.MOV R6, RZ, RZ, -R6 ;  /* 0x000000ffff067224 */ /* 0x008fe200078e0a06 */
[----:B-1----:R-:W-:-:S03]  /*fa70*/  I2FP.F32.U32 R2, R10 ;  /* 0x0000000a00027245 */ /* 0x002fc60000201000 */
[----:B0-----:R-:W-:Y:S02]  /*fa80*/  IMAD R19, R7, R6, R12 ;  /* 0x0000000607137224 */ /* 0x001fe400078e020c */
[----:B------:R-:W-:Y:S01]  /*fa90*/  FMUL R4, R2, UR8 ;  /* 0x0000000802047c20 */ /* 0x000fe20008400000 */
[----:B------:R-:W-:Y:S01]  /*faa0*/  SHF.R.U32.HI R2, RZ, UR7, R3 ;  /* 0x00000007ff027c19 */ /* 0x000fe20008011603 */
[----:B------:R-:W-:Y:S02]  /*fab0*/  ULDC UR7, c[0x0][0x658] ;  /* 0x0001960000077ab9 */ /* 0x000fe40000000800 */
[----:B------:R0:W1:Y:S01]  /*fac0*/  F2I.U32.TRUNC.NTZ R18, R4 ;  /* 0x0000000400127305 */ /* 0x000062000020f000 */
[--C-:B------:R-:W-:Y:S02]  /*fad0*/  SHF.R.U64 R16, R13, UR9, R2.reuse ;  /* 0x000000090d107c19 */ /* 0x100fe40008001202 */
[----:B------:R-:W-:-:S04]  /*fae0*/  SHF.R.U32.HI R3, RZ, UR9, R2 ;  /* 0x00000009ff037c19 */ /* 0x000fc80008011602 */
[--C-:B------:R-:W-:Y:S02]  /*faf0*/  SHF.R.U64 R14, R16, UR7, R3.reuse ;  /* 0x00000007100e7c19 */ /* 0x100fe40008001203 */
[----:B------:R-:W-:-:S03]  /*fb00*/  SHF.R.U32.HI R3, RZ, UR7, R3 ;  /* 0x00000007ff037c19 */ /* 0x000fc60008011603 */
[----:B------:R-:W-:Y:S01]  /*fb10*/  IMAD.MOV.U32 R2, RZ, RZ, R14 ;  /* 0x000000ffff027224 */ /* 0x000fe200078e000e */
[----:B0-2---:R-:W-:Y:S06]  /*fb20*/  @!P1 BRA `(.L_x_309) ;  /* 0x0000000000289947 */ /* 0x005fec0003800000 */
        /* <DEDUP_REMOVED lines=10> */
.L_x_309:
[----:B------:R-:W-:Y:S01]  /*fbd0*/  ULDC UR7, c[0x0][0x648] ;  /* 0x0001920000077ab9 */ /* 0x000fe20000000800 */
[----:B-1----:R-:W-:Y:S01]  /*fbe0*/  IMAD.MOV R18, RZ, RZ, -R18 ;  /* 0x000000ffff127224 */ /* 0x002fe200078e0a12 */
[----:B------:R-:W-:Y:S01]  /*fbf0*/  SHF.R.U64 R3, R2, UR7, R3 ;  /* 0x0000000702037c19 */ /* 0x000fe20008001203 */
[----:B------:R-:W-:Y:S01]  /*fc00*/  ULDC UR7, c[0x0][0x638] ;  /* 0x00018e0000077ab9 */ /* 0x000fe20000000800 */
[----:B------:R-:W-:Y:S01]  /*fc10*/  LOP3.LUT R2, R16, UR6, RZ, 0xc0, !PT ;  /* 0x0000000610027c12 */ /* 0x000fe2000f8ec0ff */
[----:B------:R-:W-:Y:S01]  /*fc20*/  @P2 IMAD R19, R15, R18, R10 ;  /* 0x000000120f132224 */ /* 0x000fe200078e020a */
[----:B------:R-:W-:Y:S01]  /*fc30*/  LOP3.LUT R13, R13, UR4, RZ, 0xc0, !PT ;  /* 0x000000040d0d7c12 */ /* 0x000fe2000f8ec0ff */
[----:B------:R-:W-:Y:S01]  /*fc40*/  IMAD.MOV R5, RZ, RZ, -R3 ;  /* 0x000000ffff057224 */ /* 0x000fe200078e0a03 */
[----:B------:R-:W-:Y:S01]  /*fc50*/  ULDC UR8, c[0x0][0x610] ;  /* 0x0001840000087ab9 */ /* 0x000fe20000000800 */
[----:B------:R-:W-:Y:S02]  /*fc60*/  IMAD R2, R3, UR5, R2 ;  /* 0x0000000503027c24 */ /* 0x000fe4000f8e0202 */
[----:B------:R-:W-:Y:S01]  /*fc70*/  IMAD R14, R5, UR7, R14 ;  /* 0x00000007050e7c24 */ /* 0x000fe2000f8e020e */
[----:B------:R-:W-:Y:S01]  /*fc80*/  ULDC UR7, c[0x0][0x600] ;  /* 0x0001800000077ab9 */ /* 0x000fe20000000800 */
[----:B------:R-:W-:-:S02]  /*fc90*/  IMAD R5, R2, UR8, R19 ;  /* 0x0000000802057c24 */ /* 0x000fc4000f8e0213 */
[----:B------:R-:W-:Y:S02]  /*fca0*/  IMAD R14, R14, UR7, R13 ;  /* 0x000000070e0e7c24 */ /* 0x000fe4000f8e020d */
[----:B------:R-:W-:-:S03]  /*fcb0*/  IMAD.MOV.U32 R2, RZ, RZ, 0x1 ;  /* 0x00000001ff027424 */ /* 0x000fc600078e00ff */
[----:B------:R-:W-:Y:S02]  /*fcc0*/  SEL R6, R14, R5, !P2 ;  /* 0x000000050e067207 */ /* 0x000fe40005000000 */
[----:B------:R-:W-:-:S07]  /*fcd0*/  SEL R5, R5, R14, !P2 ;  /* 0x0000000e05057207 */ /* 0x000fce0005000000 */
.L_x_307:
[----:B------:R-:W-:Y:S05]  /*fce0*/  BSYNC B1 ;  /* 0x0000000000017941 */ /* 0x000fea0003800000 */
.L_x_306:
[----:B------:R-:W-:-:S13]  /*fcf0*/  LOP3.LUT P1, RZ, R2, 0xff, RZ, 0xc0, !PT ;  /* 0x000000ff02ff7812 */ /* 0x000fda000782c0ff */
[----:B------:R-:W-:Y:S05]  /*fd00*/  @P1 BRA `(.L_x_310) ;  /* 0xfffffff400301947 */ /* 0x000fea000383ffff */
[----:B------:R-:W-:Y:S05]  /*fd10*/  BSYNC B0 ;  /* 0x0000000000007941 */ /* 0x000fea0003800000 */
.L_x_298:
[----:B------:R-:W-:-:S03]  /*fd20*/  UMOV UR7, 0xffffffff ;  /* 0xffffffff00077882 */ /* 0x000fc60000000000 */
[----:B------:R-:W-:Y:S05]  /*fd30*/  BRA.DIV UR7, `(.L_x_311) ;  /* 0x0000000607dc7947 */ /* 0x000fea000b800000 */
[----:B------:R-:W-:-:S13]  /*fd40*/  ELECT P0, URZ, PT ;  /* 0x00000000003f782f */ /* 0x000fda0003800000 */
.L_x_330:
[----:B------:R-:W-:Y:S04]  /*fd50*/  BSSY B0, `(.L_x_312) ;  /* 0x0000059000007945 */ /* 0x000fe80003800000 */
[----:B------:R-:W-:Y:S05]  /*fd60*/  @!P0 BRA `(.L_x_313) ;  /* 0x00000004005c8947 */ /* 0x000fea0003800000 */
[----:B------:R-:W-:-:S04]  /*fd70*/  ULOP3.LUT UR7, UR13, 0x2, URZ, 0xfc, !UPT ;  /* 0x000000020d077892 */ /* 0x000fc8000f8efc3f */
[----:B------:R-:W-:-:S06]  /*fd80*/  UISETP.NE.AND UP0, UPT, UR7, 0x3, UPT ;  /* 0x000000030700788c */ /* 0x000fcc000bf05270 */
[----:B------:R-:W-:-:S13]  /*fd90*/  PLOP3.LUT P0, PT, PT, PT, UP0, 0x80, 0x0 ;  /* 0x000000000000781c */ /* 0x000fda0003f0f008 */
[----:B------:R-:W-:Y:S05]  /*fda0*/  @!P0 BRA `(.L_x_314) ;  /* 0x0000000000048947 */ /* 0x000fea0003800000 */
[----:B------:R-:W-:Y:S01]  /*fdb0*/  BPT.TRAP 0x1 ;  /* 0x000000040000795c */ /* 0x000fe20000300000 */
.L_x_314:
[----:B------:R-:W0:Y:S01]  /*fdc0*/  S2R R3, SR_CgaCtaId ;  /* 0x0000000000037919 */ /* 0x000e220000008800 */
[----:B------:R-:W-:-:S04]  /*fdd0*/  MOV R2, 0x400 ;  /* 0x0000040000027802 */ /* 0x000fc80000000f00 */
[----:B0-----:R-:W-:Y:S02]  /*fde0*/  LEA R3, R3, R2, 0x18 ;  /* 0x0000000203037211 */ /* 0x001fe400078ec0ff */
[----:B------:R-:W-:-:S03]  /*fdf0*/  SHF.L.U32 R2, R0, 0x1f, RZ ;  /* 0x0000001f00027819 */ /* 0x000fc600000006ff */
[----:B------:R-:W-:-:S04]  /*fe00*/  VIADD R3, R3, 0x48 ;  /* 0x0000004803037836 */ /* 0x000fc80000000000 */
[C---:B------:R-:W-:Y:S02]  /*fe10*/  IMAD R7, R8.reuse, 0x8, R3 ;  /* 0x0000000808077824 */ /* 0x040fe400078e0203 */
[----:B------:R-:W-:Y:S02]  /*fe20*/  VIADD R8, R8, 0x1 ;  /* 0x0000000108087836 */ /* 0x000fe40000000000 */
[----:B------:R-:W0:Y:S03]  /*fe30*/  SYNCS.PHASECHK.TRANS64.TRYWAIT P0, [R7+URZ], R2 ;  /* 0x00000002070075a7 */ /* 0x000e26000800017f */
[----:B------:R-:W-:-:S04]  /*fe40*/  ISETP.NE.AND P1, PT, R8, 0x9, PT ;  /* 0x000000090800780c */ /* 0x000fc80003f25270 */
[----:B------:R-:W-:Y:S02]  /*fe50*/  SEL R5, RZ, 0x1, P1 ;  /* 0x00000001ff057807 */ /* 0x000fe40000800000 */
[----:B------:R-:W-:Y:S02]  /*fe60*/  SEL R8, R8, RZ, P1 ;  /* 0x000000ff08087207 */ /* 0x000fe40000800000 */
[----:B------:R-:W-:-:S03]  /*fe70*/  LOP3.LUT R5, R0, R5, RZ, 0x3c, !PT ;  /* 0x0000000500057212 */ /* 0x000fc600078e3cff */
[----:B------:R-:W-:Y:S01]  /*fe80*/  IMAD R9, R8, 0x8, R3 ;  /* 0x0000000808097824 */ /* 0x000fe200078e0203 */
[----:B------:R-:W-:Y:S01]  /*fe90*/  SHF.L.U32 R4, R5, 0x1f, RZ ;  /* 0x0000001f05047819 */ /* 0x000fe200000006ff */
[----:B0-----:R-:W-:Y:S06]  /*fea0*/  @!P0 BRA `(.L_x_315) ;  /* 0x0000000400a48947 */ /* 0x001fec0003800000 */
.L_x_331:
[----:B------:R-:W1:Y:S01]  /*feb0*/  SYNCS.PHASECHK.TRANS64.TRYWAIT P0, [R9+URZ], R4 ;  /* 0x00000004090075a7 */ /* 0x000e62000800017f */
[----:B------:R-:W-:-:S05]  /*fec0*/  VIADD R0, R8, 0x1 ;  /* 0x0000000108007836 */ /* 0x000fca0000000000 */
[----:B------:R-:W-:-:S04]  /*fed0*/  ISETP.NE.AND P1, PT, R0, 0x9, PT ;  /* 0x000000090000780c */ /* 0x000fc80003f25270 */
[----:B0-----:R-:W-:Y:S02]  /*fee0*/  SEL R2, RZ, 0x1, P1 ;  /* 0x00000001ff027807 */ /* 0x001fe40000800000 */
[----:B------:R-:W-:Y:S02]  /*fef0*/  SEL R0, R0, RZ, P1 ;  /* 0x000000ff00007207 */ /* 0x000fe40000800000 */
[----:B------:R-:W-:-:S03]  /*ff00*/  LOP3.LUT R7, R5, R2, RZ, 0x3c, !PT ;  /* 0x0000000205077212 */ /* 0x000fc600078e3cff */
[----:B------:R-:W-:Y:S01]  /*ff10*/  IMAD R6, R0, 0x8, R3 ;  /* 0x0000000800067824 */ /* 0x000fe200078e0203 */
[----:B------:R-:W-:Y:S01]  /*ff20*/  SHF.L.U32 R5, R7, 0x1f, RZ ;  /* 0x0000001f07057819 */ /* 0x000fe200000006ff */
[----:B-1----:R-:W-:Y:S06]  /*ff30*/  @!P0 BRA `(.L_x_316) ;  /* 0x0000000400948947 */ /* 0x002fec0003800000 */
.L_x_332:
[----:B------:R-:W1:Y:S01]  /*ff40*/  SYNCS.PHASECHK.TRANS64.TRYWAIT P0, [R6+URZ], R5 ;  /* 0x00000005060075a7 */ /* 0x000e62000800017f */
[----:B------:R-:W-:-:S05]  /*ff50*/  VIADD R0, R0, 0x1 ;  /* 0x0000000100007836 */ /* 0x000fca0000000000 */
[----:B------:R-:W-:-:S04]  /*ff60*/  ISETP.NE.AND P1, PT, R0, 0x9, PT ;  /* 0x000000090000780c */ /* 0x000fc80003f25270 */
[----:B------:R-:W-:Y:S02]  /*ff70*/  SEL R2, RZ, 0x1, P1 ;  /* 0x00000001ff027807 */ /* 0x000fe40000800000 */
[----:B------:R-:W-:Y:S02]  /*ff80*/  SEL R0, R0, RZ, P1 ;  /* 0x000000ff00007207 */ /* 0x000fe40000800000 */
[----:B------:R-:W-:-:S03]  /*ff90*/  LOP3.LUT R7, R7, R2, RZ, 0x3c, !PT ;  /* 0x0000000207077212 */ /* 0x000fc600078e3cff */
[----:B0-----:R-:W-:Y:S01]  /*ffa0*/  IMAD R9, R0, 0x8, R3 ;  /* 0x0000000800097824 */ /* 0x001fe200078e0203 */
[----:B------:R-:W-:Y:S01]  /*ffb0*/  SHF.L.U32 R4, R7, 0x1f, RZ ;  /* 0x0000001f07047819 */ /* 0x000fe200000006ff */
[----:B-1----:R-:W-:Y:S06]  /*ffc0*/  @!P0 BRA `(.L_x_317) ;  /* 0x0000000400848947 */ /* 0x002fec0003800000 */
.L_x_333:
        /* <DEDUP_REMOVED lines=9> */
.L_x_334:
        /* <DEDUP_REMOVED lines=9> */
.L_x_335:
        /* <DEDUP_REMOVED lines=9> */
.L_x_336:
        /* <DEDUP_REMOVED lines=9> */
.L_x_337:
[----:B------:R-:W1:Y:S01]  /*10210*/  SYNCS.PHASECHK.TRANS64.TRYWAIT P0, [R9+URZ], R4 ;  /* 0x00000004090075a7 */ /* 0x000e62000800017f */
[----:B------:R-:W-:-:S05]  /*10220*/  VIADD R0, R0, 0x1 ;  /* 0x0000000100007836 */ /* 0x000fca0000000000 */
[----:B------:R-:W-:-:S04]  /*10230*/  ISETP.NE.AND P1, PT, R0, 0x9, PT ;  /* 0x000000090000780c */ /* 0x000fc80003f25270 */
[----:B------:R-:W-:Y:S02]  /*10240*/  SEL R2, RZ, 0x1, P1 ;  /* 0x00000001ff027807 */ /* 0x000fe40000800000 */
[----:B------:R-:W-:Y:S02]  /*10250*/  SEL R0, R0, RZ, P1 ;  /* 0x000000ff00007207 */ /* 0x000fe40000800000 */
[----:B------:R-:W-:Y:S01]  /*10260*/  LOP3.LUT R2, R7, R2, RZ, 0x3c, !PT ;  /* 0x0000000207027212 */ /* 0x000fe200078e3cff */
[----:B-1----:R-:W-:Y:S06]  /*10270*/  @!P0 BRA `(.L_x_322) ;  /* 0x00000004003c8947 */ /* 0x002fec0003800000 */
.L_x_338:
[----:B------:R-:W-:Y:S01]  /*10280*/  IMAD R3, R0, 0x8, R3 ;  /* 0x0000000800037824 */ /* 0x000fe200078e0203 */
[----:B------:R-:W-:-:S07]  /*10290*/  SHF.L.U32 R0, R2, 0x1f, RZ ;  /* 0x0000001f02007819 */ /* 0x000fce00000006ff */
.L_x_323:
[----:B--2---:R2:W3:Y:S02]  /*102a0*/  SYNCS.PHASECHK.TRANS64.TRYWAIT P0, [R3+URZ], R0 ;  /* 0x00000000030075a7 */ /* 0x0044e4000800017f */
[----:B---3--:R-:W-:Y:S05]  /*102b0*/  @!P0 NANOSLEEP.SYNCS 0x989680 ;  /* 0x009896800000895d */ /* 0x008fea0003900000 */
[----:B------:R-:W3:Y:S02]  /*102c0*/  @!P0 SYNCS.PHASECHK.TRANS64 P0, [R3+URZ], R0 ;  /* 0x00000000030085a7 */ /* 0x000ee4000800007f */
[----:B---3--:R-:W-:Y:S05]  /*102d0*/  @!P0 BRA `(.L_x_323) ;  /* 0xfffffffc00f08947 */ /* 0x008fea000383ffff */
.L_x_313:
[----:B------:R-:W-:Y:S05]  /*102e0*/  BSYNC B0 ;  /* 0x0000000000007941 */ /* 0x000fea0003800000 */
.L_x_312:
[----:B------:R-:W-:Y:S05]  /*102f0*/  EXIT ;  /* 0x000000000000794d */ /* 0x000fea0003800000 */
.L_x_18:
[----:B-1----:R-:W-:-:S04]  /*10300*/  IMAD.U32 R3, RZ, RZ, UR6 ;  /* 0x00000006ff037e24 */ /* 0x002fc8000f8e00ff */
[----:B------:R1:W2:Y:S03]  /*10310*/  SYNCS.PHASECHK.TRANS64.TRYWAIT P0, [R3+URZ], R0 ;  /* 0x00000000030075a7 */ /* 0x0002a6000800017f */
[----:B--2---:R-:W-:Y:S05]  /*10320*/  @!P0 NANOSLEEP.SYNCS 0x989680 ;  /* 0x009896800000895d */ /* 0x004fea0003900000 */
[----:B------:R-:W2:Y:S02]  /*10330*/  @!P0 SYNCS.PHASECHK.TRANS64 P0, [R3+URZ], R0 ;  /* 0x00000000030085a7 */ /* 0x000ea4000800007f */
[----:B--2---:R-:W-:Y:S05]  /*10340*/  @!P0 BRA `(.L_x_18) ;  /* 0xfffffffc00ec8947 */ /* 0x004fea000383ffff */
[----:B------:R-:W-:Y:S05]  /*10350*/  BRA `(.L_x_17) ;  /* 0xffffff1800347947 */ /* 0x000fea000383ffff */
.L_x_24:
[----:B-----5:R1:W-:Y:S02]  /*10360*/  STL [R1+0x88], R0 ;  /* 0x0000880001007387 */ /* 0x0203e40000100800 */
[----:B-1----:R-:W-:-:S04]  /*10370*/  IMAD.U32 R0, RZ, RZ, UR9 ;  /* 0x00000009ff007e24 */ /* 0x002fc8000f8e00ff */
[----:B------:R1:W3:Y:S03]  /*10380*/  SYNCS.PHASECHK.TRANS64.TRYWAIT P0, [R0+URZ], R229 ;  /* 0x000000e5000075a7 */ /* 0x0002e6000800017f */
[----:B---3--:R-:W-:Y:S05]  /*10390*/  @!P0 NANOSLEEP.SYNCS 0x989680 ;  /* 0x009896800000895d */ /* 0x008fea0003900000 */
[----:B------:R1:W3:Y:S02]  /*103a0*/  @!P0 SYNCS.PHASECHK.TRANS64 P0, [R0+URZ], R229 ;  /* 0x000000e5000085a7 */ /* 0x0002e4000800007f */
[----:B-1----:R1:W5:Y:S02]  /*103b0*/  LDL.LU R0, [R1+0x88] ;  /* 0x0000880001007983 */ /* 0x0023640000300800 */
[----:B-1-3--:R-:W-:Y:S05]  /*103c0*/  @!P0 BRA `(.L_x_24) ;  /* 0xfffffffc00e48947 */ /* 0x00afea000383ffff */
[----:B------:R-:W-:Y:S05]  /*103d0*/  BRA `(.L_x_23) ;  /* 0xffffff2800a87947 */ /* 0x000fea000383ffff */
.L_x_299:
[----:B------:R-:W-:Y:S01]  /*103e0*/  BSSY B1, `(.L_x_324) ;  /* 0x0000006000017945 */ /* 0x000fe20003800000 */
[----:B------:R-:W-:-:S07]  /*103f0*/  IMAD.MOV.U32 R2, RZ, RZ, -0x1 ;  /* 0xffffffffff027424 */ /* 0x000fce00078e00ff */
[----:B------:R-:W-:Y:S05]  /*10400*/  WARPSYNC.COLLECTIVE R2, `(.L_x_325) ;  /* 0x00000000020c7348 */ /* 0x000fea0003c00000 */
[----:B------:R-:W-:Y:S02]  /*10410*/  ELECT P1, UR62, PT ;  /* 0x00000000003e782f */ /* 0x000fe40003820000 */
[----:B------:R-:W-:Y:S01]  /*10420*/  MOV R2, UR62 ;  /* 0x0000003e00027c02 */ /* 0x000fe20008000f00 */
[----:B------:R-:W-:Y:S10]  /*10430*/  ENDCOLLECTIVE ;  /* 0x000000000000791b */ /* 0x000ff40003800000 */
.L_x_325:
[----:B------:R-:W-:Y:S05]  /*10440*/  BSYNC B1 ;  /* 0x0000000000017941 */ /* 0x000fea0003800000 */
.L_x_324:
[----:B------:R-:W-:Y:S05]  /*10450*/  BRA `(.L_x_326) ;  /* 0xffffffec00687947 */ /* 0x000fea000383ffff */
.L_x_302:
[----:B-1----:R1:W2:Y:S02]  /*10460*/  SYNCS.PHASECHK.TRANS64.TRYWAIT P1, [R13+URZ+0x48], R4 ;  /* 0x000048040d0075a7 */ /* 0x0022a4000802017f */
[----:B--2---:R-:W-:Y:S05]  /*10470*/  @!P1 NANOSLEEP.SYNCS 0x989680 ;  /* 0x009896800000995d */ /* 0x004fea0003900000 */
[----:B------:R-:W2:Y:S02]  /*10480*/  @!P1 SYNCS.PHASECHK.TRANS64 P1, [R13+URZ+0x48], R4 ;  /* 0x000048040d0095a7 */ /* 0x000ea4000802007f */
[----:B--2---:R-:W-:Y:S05]  /*10490*/  @!P1 BRA `(.L_x_302) ;  /* 0xfffffffc00f09947 */ /* 0x004fea000383ffff */
[----:B------:R-:W-:Y:S05]  /*104a0*/  BRA `(.L_x_327) ;  /* 0xffffffec009c7947 */ /* 0x000fea000383ffff */
.L_x_311:
[----:B------:R-:W-:Y:S01]  /*104b0*/  BSSY B0, `(.L_x_328) ;  /* 0x0000006000007945 */ /* 0x000fe20003800000 */
[----:B------:R-:W-:-:S07]  /*104c0*/  IMAD.MOV.U32 R2, RZ, RZ, -0x1 ;  /* 0xffffffffff027424 */ /* 0x000fce00078e00ff */
[----:B------:R-:W-:Y:S05]  /*104d0*/  WARPSYNC.COLLECTIVE R2, `(.L_x_329) ;  /* 0x00000000020c7348 */ /* 0x000fea0003c00000 */
[----:B------:R-:W-:Y:S02]  /*104e0*/  ELECT P1, UR62, PT ;  /* 0x00000000003e782f */ /* 0x000fe40003820000 */
[----:B------:R-:W-:Y:S01]  /*104f0*/  MOV R2, UR62 ;  /* 0x0000003e00027c02 */ /* 0x000fe20008000f00 */
[----:B------:R-:W-:Y:S10]  /*10500*/  ENDCOLLECTIVE ;  /* 0x000000000000791b */ /* 0x000ff40003800000 */
.L_x_329:
[----:B------:R-:W-:Y:S05]  /*10510*/  BSYNC B0 ;  /* 0x0000000000007941 */ /* 0x000fea0003800000 */
.L_x_328:
[----:B------:R-:W-:Y:S01]  /*10520*/  PLOP3.LUT P0, PT, P1, PT, PT, 0x80, 0x0 ;  /* 0x000000000000781c */ /* 0x000fe20000f0f070 */
[----:B------:R-:W-:-:S12]  /*10530*/  BRA `(.L_x_330) ;  /* 0xfffffff800047947 */ /* 0x000fd8000383ffff */
.L_x_315:
[----:B0-----:R0:W1:Y:S02]  /*10540*/  SYNCS.PHASECHK.TRANS64.TRYWAIT P0, [R7+URZ], R2 ;  /* 0x00000002070075a7 */ /* 0x001064000800017f */
[----:B-1----:R-:W-:Y:S05]  /*10550*/  @!P0 NANOSLEEP.SYNCS 0x989680 ;  /* 0x009896800000895d */ /* 0x002fea0003900000 */
[----:B------:R-:W1:Y:S02]  /*10560*/  @!P0 SYNCS.PHASECHK.TRANS64 P0, [R7+URZ], R2 ;  /* 0x00000002070085a7 */ /* 0x000e64000800007f */
[----:B-1----:R-:W-:Y:S05]  /*10570*/  @!P0 BRA `(.L_x_315) ;  /* 0xfffffffc00f08947 */ /* 0x002fea000383ffff */
[----:B------:R-:W-:Y:S05]  /*10580*/  BRA `(.L_x_331) ;  /* 0xfffffff800487947 */ /* 0x000fea000383ffff */
.L_x_316:
[----:B0-----:R0:W1:Y:S02]  /*10590*/  SYNCS.PHASECHK.TRANS64.TRYWAIT P0, [R9+URZ], R4 ;  /* 0x00000004090075a7 */ /* 0x001064000800017f */
[----:B-1----:R-:W-:Y:S05]  /*105a0*/  @!P0 NANOSLEEP.SYNCS 0x989680 ;  /* 0x009896800000895d */ /* 0x002fea0003900000 */
[----:B------:R-:W1:Y:S02]  /*105b0*/  @!P0 SYNCS.PHASECHK.TRANS64 P0, [R9+URZ], R4 ;  /* 0x00000004090085a7 */ /* 0x000e64000800007f */
[----:B-1----:R-:W-:Y:S05]  /*105c0*/  @!P0 BRA `(.L_x_316) ;  /* 0xfffffffc00f08947 */ /* 0x002fea000383ffff */
[----:B------:R-:W-:Y:S05]  /*105d0*/  BRA `(.L_x_332) ;  /* 0xfffffff800587947 */ /* 0x000fea000383ffff */
.L_x_317:
[----:B0-----:R0:W1:Y:S02]  /*105e0*/  SYNCS.PHASECHK.TRANS64.TRYWAIT P0, [R6+URZ], R5 ;  /* 0x00000005060075a7 */ /* 0x001064000800017f */
[----:B-1----:R-:W-:Y:S05]  /*105f0*/  @!P0 NANOSLEEP.SYNCS 0x989680 ;  /* 0x009896800000895d */ /* 0x002fea0003900000 */
[----:B------:R-:W1:Y:S02]  /*10600*/  @!P0 SYNCS.PHASECHK.TRANS64 P0, [R6+URZ], R5 ;  /* 0x00000005060085a7 */ /* 0x000e64000800007f */
[----:B-1----:R-:W-:Y:S05]  /*10610*/  @!P0 BRA `(.L_x_317) ;  /* 0xfffffffc00f08947 */ /* 0x002fea000383ffff */
[----:B------:R-:W-:Y:S05]  /*10620*/  BRA `(.L_x_333) ;  /* 0xfffffff800687947 */ /* 0x000fea000383ffff */
.L_x_318:
[----:B0-----:R0:W1:Y:S02]  /*10630*/  SYNCS.PHASECHK.TRANS64.TRYWAIT P0, [R9+URZ], R4 ;  /* 0x00000004090075a7 */ /* 0x001064000800017f */
[----:B-1----:R-:W-:Y:S05]  /*10640*/  @!P0 NANOSLEEP.SYNCS 0x989680 ;  /* 0x009896800000895d */ /* 0x002fea0003900000 */
[----:B------:R-:W1:Y:S02]  /*10650*/  @!P0 SYNCS.PHASECHK.TRANS64 P0, [R9+URZ], R4 ;  /* 0x00000004090085a7 */ /* 0x000e64000800007f */
[----:B-1----:R-:W-:Y:S05]  /*10660*/  @!P0 BRA `(.L_x_318) ;  /* 0xfffffffc00f08947 */ /* 0x002fea000383ffff */
[----:B------:R-:W-:Y:S05]  /*10670*/  BRA `(.L_x_334) ;  /* 0xfffffff800787947 */ /* 0x000fea000383ffff */
.L_x_319:
[----:B0-----:R0:W1:Y:S02]  /*10680*/  SYNCS.PHASECHK.TRANS64.TRYWAIT P0, [R6+URZ], R5 ;  /* 0x00000005060075a7 */ /* 0x001064000800017f */
[----:B-1----:R-:W-:Y:S05]  /*10690*/  @!P0 NANOSLEEP.SYNCS 0x989680 ;  /* 0x009896800000895d */ /* 0x002fea0003900000 */
[----:B------:R-:W1:Y:S02]  /*106a0*/  @!P0 SYNCS.PHASECHK.TRANS64 P0, [R6+URZ], R5 ;  /* 0x00000005060085a7 */ /* 0x000e64000800007f */
[----:B-1----:R-:W-:Y:S05]  /*106b0*/  @!P0 BRA `(.L_x_319) ;  /* 0xfffffffc00f08947 */ /* 0x002fea000383ffff */
[----:B------:R-:W-:Y:S05]  /*106c0*/  BRA `(.L_x_335) ;  /* 0xfffffff800887947 */ /* 0x000fea000383ffff */
.L_x_320:
[----:B0-----:R0:W1:Y:S02]  /*106d0*/  SYNCS.PHASECHK.TRANS64.TRYWAIT P0, [R9+URZ], R4 ;  /* 0x00000004090075a7 */ /* 0x001064000800017f */
[----:B-1----:R-:W-:Y:S05]  /*106e0*/  @!P0 NANOSLEEP.SYNCS 0x989680 ;  /* 0x009896800000895d */ /* 0x002fea0003900000 */
[----:B------:R-:W1:Y:S02]  /*106f0*/  @!P0 SYNCS.PHASECHK.TRANS64 P0, [R9+URZ], R4 ;  /* 0x00000004090085a7 */ /* 0x000e64000800007f */
[----:B-1----:R-:W-:Y:S05]  /*10700*/  @!P0 BRA `(.L_x_320) ;  /* 0xfffffffc00f08947 */ /* 0x002fea000383ffff */
[----:B------:R-:W-:Y:S05]  /*10710*/  BRA `(.L_x_336) ;  /* 0xfffffff800987947 */ /* 0x000fea000383ffff */
.L_x_321:
[----:B0-----:R0:W1:Y:S02]  /*10720*/  SYNCS.PHASECHK.TRANS64.TRYWAIT P0, [R6+URZ], R5 ;  /* 0x00000005060075a7 */ /* 0x001064000800017f */
[----:B-1----:R-:W-:Y:S05]  /*10730*/  @!P0 NANOSLEEP.SYNCS 0x989680 ;  /* 0x009896800000895d */ /* 0x002fea0003900000 */
[----:B------:R-:W1:Y:S02]  /*10740*/  @!P0 SYNCS.PHASECHK.TRANS64 P0, [R6+URZ], R5 ;  /* 0x00000005060085a7 */ /* 0x000e64000800007f */
[----:B-1----:R-:W-:Y:S05]  /*10750*/  @!P0 BRA `(.L_x_321) ;  /* 0xfffffffc00f08947 */ /* 0x002fea000383ffff */
[----:B------:R-:W-:Y:S05]  /*10760*/  BRA `(.L_x_337) ;  /* 0xfffffff800a87947 */ /* 0x000fea000383ffff */
.L_x_322:
[----:B-1----:R1:W2:Y:S02]  /*10770*/  SYNCS.PHASECHK.TRANS64.TRYWAIT P0, [R9+URZ], R4 ;  /* 0x00000004090075a7 */ /* 0x0022a4000800017f */
[----:B--2---:R-:W-:Y:S05]  /*10780*/  @!P0 NANOSLEEP.SYNCS 0x989680 ;  /* 0x009896800000895d */ /* 0x004fea0003900000 */
[----:B------:R-:W2:Y:S02]  /*10790*/  @!P0 SYNCS.PHASECHK.TRANS64 P0, [R9+URZ], R4 ;  /* 0x00000004090085a7 */ /* 0x000ea4000800007f */
[----:B--2---:R-:W-:Y:S05]  /*107a0*/  @!P0 BRA `(.L_x_322) ;  /* 0xfffffffc00f08947 */ /* 0x004fea000383ffff */
[----:B------:R-:W-:Y:S05]  /*107b0*/  BRA `(.L_x_338) ;  /* 0xfffffff800b07947 */ /* 0x000fea000383ffff */
.L_x_339:
[----:B------:R-:W-:-:S00]  /*107c0*/  BRA `(.L_x_339) ;  /* 0xfffffffc00fc7947 */ /* 0x000fc0000383ffff */
[----:B------:R-:W-:-:S00]  /*107d0*/  NOP ;  /* 0x0000000000007918 */ /* 0x000fc00000000000 */
        /* <DEDUP_REMOVED lines=10> */
.L_x_340:


//--------------------- .nv.shared._ZN7cutlass13device_kernelINS_4gemm6kernel13GemmUniversalIN4cute5tupleIJiiiiEEENS1_10collective13CollectiveMmaINS1_37MainloopSm90TmaGmmaWarpSpecializedFP8ILi9ENS5_IJNS4_1CILi1EEESB_SB_EEENS1_35KernelTmaWarpSpecializedCooperativeEEENS5_IJNSA_ILi128EEENSA_ILi256EEENSA_ILi64EEEEEENS_12float_e4m3_tENS5_IJlSB_lEEESJ_SK_NS4_8TiledMMAINS4_8MMA_AtomIJNS4_4SM904GMMA31MMA_64x256x32_F32E4M3E4M3_SS_TNILNSO_7ScaleInE1ELSQ_1EEEEEENS4_6LayoutINS5_IJNSA_ILi2EEESB_SB_EEENS5_IJSB_NSA_ILi0EEESW_EEEEENS5_IJNS4_10UnderscoreESZ_SZ_EEEEENS4_13SM90_TMA_LOADENS4_14ComposedLayoutINS4_7SwizzleILi2ELi4ELi3EEENS4_18smem_ptr_flag_bitsILi8EEENST_INS5_IJNSA_ILi8EEESH_EEENS5_IJSH_SB_EEEEEEEvNS4_8identityES12_S1C_vS1D_EENS_8epilogue10collective6detail29Sm90TmaWarpSpecializedAdapterINS1G_15DefaultEpilogueISJ_SK_SK_NS1F_6thread17LinearCombinationISJ_Li1EffLNS1K_9ScaleType4KindE0ELNS_15FloatRoundStyleE2ESJ_EENS1_15EpilogueDefaultEEEEEvvEEEEvNT_6ParamsE --------------------------
	.section	.nv.shared._ZN7cutlass13device_kernelINS_4gemm6kernel13GemmUniversalIN4cute5tupleIJiiiiEEENS1_10collective13CollectiveMmaINS1_37MainloopSm90TmaGmmaWarpSpecializedFP8ILi9ENS5_IJNS4_1CILi1EEESB_SB_EEENS1_35KernelTmaWarpSpecializedCooperativeEEENS5_IJNSA_ILi128EEENSA_ILi256EEENSA_ILi64EEEEEENS_12float_e4m3_tENS5_IJlSB_lEEESJ_SK_NS4_8TiledMMAINS4_8MMA_AtomIJNS4_4SM904GMMA31MMA_64x256x32_F32E4M3E4M3_SS_TNILNSO_7ScaleInE1ELSQ_1EEEEEENS4_6LayoutINS5_IJNSA_ILi2EEESB_SB_EEENS5_IJSB_NSA_ILi0EEESW_EEEEENS5_IJNS4_10UnderscoreESZ_SZ_EEEEENS4_13SM90_TMA_LOADENS4_14ComposedLayoutINS4_7SwizzleILi2ELi4ELi3EEENS4_18smem_ptr_flag_bitsILi8EEENST_INS5_IJNSA_ILi8EEESH_EEENS5_IJSH_SB_EEEEEEEvNS4_8identityES12_S1C_vS1D_EENS_8epilogue10collective6detail29Sm90TmaWarpSpecializedAdapterINS1G_15DefaultEpilogueISJ_SK_SK_NS1F_6thread17LinearCombinationISJ_Li1EffLNS1K_9ScaleType4KindE0ELNS_15FloatRoundStyleE2ESJ_EENS1_15EpilogueDefaultEEEEEvvEEEEvNT_6ParamsE,"aw",@nobits
	.sectionflags	@""
	.align	16
	.zero		1024


//--------------------- .nv.shared.reserved.0     --------------------------
	.section	.nv.shared.reserved.0,"aw",@nobits
	.weak		__nv_reservedSMEM_offset_0_alias
	.size		__nv_reservedSMEM_offset_0_alias, 0, 0
	.other		__nv_reservedSMEM_offset_0_alias,@"STO_CUDA_RESERVED_SHARED STV_DEFAULT"
__nv_reservedSMEM_offset_0_alias:
	.zero		0


//--------------------- .nv.global                --------------------------
	.section	.nv.global,"aw",@nobits
.nv.global:
	.type		_ZN39_INTERNAL_fa446ae8_4_k_cu_0645b742_41724cute1_E,@object
	.size		_ZN39_INTERNAL_fa446ae8_4_k_cu_0645b742_41724cute1_E,(_ZN39_INTERNAL_fa446ae8_4_k_cu_0645b742_41724cuda3std3__45__cpo6cbeginE - _ZN39_INTERNAL_fa446ae8_4_k_cu_0645b742_41724cute1_E)
_ZN39_INTERNAL_fa446ae8_4_k_cu_0645b742_41724cute1_E:
	.zero		1
	.type		_ZN39_INTERNAL_fa446ae8_4_k_cu_0645b742_41724cuda3std3__45__cpo6cbeginE,@object
	.size		_ZN39_INTERNAL_fa446ae8_4_k_cu_0645b742_41724cuda3std3__45__cpo6cbeginE,(_ZN39_INTERNAL_fa446ae8_4_k_cu_0645b742_41724cuda3std3__48in_placeE - _ZN39_INTERNAL_fa446ae8_4_k_cu_0645b742_41724cuda3std3__45__cpo6cbeginE)
_ZN39_INTERNAL_fa446ae8_4_k_cu_0645b742_41724cuda3std3__45__cpo6cbeginE:
	.zero		1
	.type		_ZN39_INTERNAL_fa446ae8_4_k_cu_0645b742_41724cuda3std3__48in_placeE,@object
	.size		_ZN39_INTERNAL_fa446ae8_4_k_cu_0645b742_41724cuda3std3__48in_placeE,(_ZN39_INTERNAL_fa446ae8_4_k_cu_0645b742_41724cuda3std6ranges3__45__cpo9iter_moveE - _ZN39_INTERNAL_fa446ae8_4_k_cu_0645b742_41724cuda3std3__48in_placeE)
_ZN39_INTERNAL_fa446ae8_4_k_cu_0645b742_41724cuda3std3__48in_placeE:
	.zero		1
	.type		_ZN39_INTERNAL_fa446ae8_4_k_cu_0645b742_41724cuda3std6ranges3__45__cpo9iter_moveE,@object
	.size		_ZN39_INTERNAL_fa446ae8_4_k_cu_0645b742_41724cuda3std6ranges3__45__cpo9iter_moveE,(_ZN39_INTERNAL_fa446ae8_4_k_cu_0645b742_41724cuda3std3__45__cpo5beginE - _ZN39_INTERNAL_fa446ae8_4_k_cu_0645b742_41724cuda3std6ranges3__45__cpo9iter_moveE)
_ZN39_INTERNAL_fa446ae8_4_k_cu_0645b742_41724cuda3std6ranges3__45__cpo9iter_moveE:
	.zero		1
	.type		_ZN39_INTERNAL_fa446ae8_4_k_cu_0645b742_41724cuda3std3__45__cpo5beginE,@object
	.size		_ZN39_INTERNAL_fa446ae8_4_k_cu_0645b742_41724cuda3std3__45__cpo5beginE,(_ZN39_INTERNAL_fa446ae8_4_k_cu_0645b742_41724cuda3std3__441_GLOBAL__N__fa446ae8_4_k_cu_0645b742_41726ignoreE - _ZN39_INTERNAL_fa446ae8_4_k_cu_0645b742_41724cuda3std3__45__cpo5beginE)
_ZN39_INTERNAL_fa446ae8_4_k_cu_0645b742_41724cuda3std3__45__cpo5beginE:
	.zero		1
	.type		_ZN39_INTERNAL_fa446ae8_4_k_cu_0645b742_41724cuda3std3__441_GLOBAL__N__fa446ae8_4_k_cu_0645b742_41726ignoreE,@object
	.size		_ZN39_INTERNAL_fa446ae8_4_k_cu_0645b742_41724cuda3std3__441_GLOBAL__N__fa446ae8_4_k_cu_0645b742_41726ignoreE,(_ZN39_INTERNAL_fa446ae8_4_k_cu_0645b742_41724cute7productE - _ZN39_INTERNAL_fa446ae8_4_k_cu_0645b742_41724cuda3std3__441_GLOBAL__N__fa446ae8_4_k_cu_0645b742_41726ignoreE)
_ZN39_INTERNAL_fa446ae8_4_k_cu_0645b742_41724cuda3std3__441_GLOBAL__N__fa446ae8_4_k_cu_0645b742_41726ignoreE:
	.zero		1
	.type		_ZN39_INTERNAL_fa446ae8_4_k_cu_0645b742_41724cute7productE,@object
	.size		_ZN39_INTERNAL_fa446ae8_4_k_cu_0645b742_41724cute7productE,(_ZN39_INTERNAL_fa446ae8_4_k_cu_0645b742_41724cuda3std3__45__cpo3endE - _ZN39_INTERNAL_fa446ae8_4_k_cu_0645b742_41724cute7productE)
_ZN39_INTERNAL_fa446ae8_4_k_cu_0645b742_41724cute7productE:
	.zero		1
	.type		_ZN39_INTERNAL_fa446ae8_4_k_cu_0645b742_41724cuda3std3__45__cpo3endE,@object
	.size		_ZN39_INTERNAL_fa446ae8_4_k_cu_0645b742_41724cuda3std3__45__cpo3endE,(_ZN39_INTERNAL_fa446ae8_4_k_cu_0645b742_41724cuda3std3__419piecewise_constructE - _ZN39_INTERNAL_fa446ae8_4_k_cu_0645b742_41724cuda3std3__45__cpo3endE)
_ZN39_INTERNAL_fa446ae8_4_k_cu_0645b742_41724cuda3std3__45__cpo3endE:
	.zero		1
	.type		_ZN39_INTERNAL_fa446ae8_4_k_cu_0645b742_41724cuda3std3__419piecewise_constructE,@object
	.size		_ZN39_INTERNAL_fa446ae8_4_k_cu_0645b742_41724cuda3std3__419piecewise_constructE,(_ZN39_INTERNAL_fa446ae8_4_k_cu_0645b742_41724cuda3std3__45__cpo4cendE - _ZN39_INTERNAL_fa446ae8_4_k_cu_0645b742_41724cuda3std3__419piecewise_constructE)
_ZN39_INTERNAL_fa446ae8_4_k_cu_0645b742_41724cuda3std3__419piecewise_constructE:
	.zero		1
	.type		_ZN39_INTERNAL_fa446ae8_4_k_cu_0645b742_41724cuda3std3__45__cpo4cendE,@object
	.size		_ZN39_INTERNAL_fa446ae8_4_k_cu_0645b742_41724cuda3std3__45__cpo4cendE,(_ZN39_INTERNAL_fa446ae8_4_k_cu_0645b742_41724cuda3std6ranges3__45__cpo4swapE - _ZN39_INTERNAL_fa446ae8_4_k_cu_0645b742_41724cuda3std3__45__cpo4cendE)
_ZN39_INTERNAL_fa446ae8_4_k_cu_0645b742_41724cuda3std3__45__cpo4cendE:
	.zero		1
	.type		_ZN39_INTERNAL_fa446ae8_4_k_cu_0645b742_41724cuda3std6ranges3__45__cpo4swapE,@object
	.size		_ZN39_INTERNAL_fa446ae8_4_k_cu_0645b742_41724cuda3std6ranges3__45__cpo4swapE,(.L_7 - _ZN39_INTERNAL_fa446ae8_4_k_cu_0645b742_41724cuda3std6ranges3__45__cpo4swapE)
_ZN39_INTERNAL_fa446ae8_4_k_cu_0645b742_41724cuda3std6ranges3__45__cpo4swapE:
	.zero		1
.L_7:


//--------------------- .nv.constant0._ZN7cutlass13device_kernelINS_4gemm6kernel13GemmUniversalIN4cute5tupleIJiiiiEEENS1_10collective13CollectiveMmaINS1_37MainloopSm90TmaGmmaWarpSpecializedFP8ILi9ENS5_IJNS4_1CILi1EEESB_SB_EEENS1_35KernelTmaWarpSpecializedCooperativeEEENS5_IJNSA_ILi128EEENSA_ILi256EEENSA_ILi64EEEEEENS_12float_e4m3_tENS5_IJlSB_lEEESJ_SK_NS4_8TiledMMAINS4_8MMA_AtomIJNS4_4SM904GMMA31MMA_64x256x32_F32E4M3E4M3_SS_TNILNSO_7ScaleInE1ELSQ_1EEEEEENS4_6LayoutINS5_IJNSA_ILi2EEESB_SB_EEENS5_IJSB_NSA_ILi0EEESW_EEEEENS5_IJNS4_10UnderscoreESZ_SZ_EEEEENS4_13SM90_TMA_LOADENS4_14ComposedLayoutINS4_7SwizzleILi2ELi4ELi3EEENS4_18smem_ptr_flag_bitsILi8EEENST_INS5_IJNSA_ILi8EEESH_EEENS5_IJSH_SB_EEEEEEEvNS4_8identityES12_S1C_vS1D_EENS_8epilogue10collective6detail29Sm90TmaWarpSpecializedAdapterINS1G_15DefaultEpilogueISJ_SK_SK_NS1F_6thread17LinearCombinationISJ_Li1EffLNS1K_9ScaleType4KindE0ELNS_15FloatRoundStyleE2ESJ_EENS1_15EpilogueDefaultEEEEEvvEEEEvNT_6ParamsE --------------------------
	.section	.nv.constant0._ZN7cutlass13device_kernelINS_4gemm6kernel13GemmUniversalIN4cute5tupleIJiiiiEEENS1_10collective13CollectiveMmaINS1_37MainloopSm90TmaGmmaWarpSpecializedFP8ILi9ENS5_IJNS4_1CILi1EEESB_SB_EEENS1_35KernelTmaWarpSpecializedCooperativeEEENS5_IJNSA_ILi128EEENSA_ILi256EEENSA_ILi64EEEEEENS_12float_e4m3_tENS5_IJlSB_lEEESJ_SK_NS4_8TiledMMAINS4_8MMA_AtomIJNS4_4SM904GMMA31MMA_64x256x32_F32E4M3E4M3_SS_TNILNSO_7ScaleInE1ELSQ_1EEEEEENS4_6LayoutINS5_IJNSA_ILi2EEESB_SB_EEENS5_IJSB_NSA_ILi0EEESW_EEEEENS5_IJNS4_10UnderscoreESZ_SZ_EEEEENS4_13SM90_TMA_LOADENS4_14ComposedLayoutINS4_7SwizzleILi2ELi4ELi3EEENS4_18smem_ptr_flag_bitsILi8EEENST_INS5_IJNSA_ILi8EEESH_EEENS5_IJSH_SB_EEEEEEEvNS4_8identityES12_S1C_vS1D_EENS_8epilogue10collective6detail29Sm90TmaWarpSpecializedAdapterINS1G_15DefaultEpilogueISJ_SK_SK_NS1F_6thread17LinearCombinationISJ_Li1EffLNS1K_9ScaleType4KindE0ELNS_15FloatRoundStyleE2ESJ_EENS1_15EpilogueDefaultEEEEEvvEEEEvNT_6ParamsE,"a",@progbits
	.sectionflags	@""
	.align	4
.nv.constant0._ZN7cutlass13device_kernelINS_4gemm6kernel13GemmUniversalIN4cute5tupleIJiiiiEEENS1_10collective13CollectiveMmaINS1_37MainloopSm90TmaGmmaWarpSpecializedFP8ILi9ENS5_IJNS4_1CILi1EEESB_SB_EEENS1_35KernelTmaWarpSpecializedCooperativeEEENS5_IJNSA_ILi128EEENSA_ILi256EEENSA_ILi64EEEEEENS_12float_e4m3_tENS5_IJlSB_lEEESJ_SK_NS4_8TiledMMAINS4_8MMA_AtomIJNS4_4SM904GMMA31MMA_64x256x32_F32E4M3E4M3_SS_TNILNSO_7ScaleInE1ELSQ_1EEEEEENS4_6LayoutINS5_IJNSA_ILi2EEESB_SB_EEENS5_IJSB_NSA_ILi0EEESW_EEEEENS5_IJNS4_10UnderscoreESZ_SZ_EEEEENS4_13SM90_TMA_LOADENS4_14ComposedLayoutINS4_7SwizzleILi2ELi4ELi3EEENS4_18smem_ptr_flag_bitsILi8EEENST_INS5_IJNSA_ILi8EEESH_EEENS5_IJSH_SB_EEEEEEEvNS4_8identityES12_S1C_vS1D_EENS_8epilogue10collective6detail29Sm90TmaWarpSpecializedAdapterINS1G_15DefaultEpilogueISJ_SK_SK_NS1F_6thread17LinearCombinationISJ_Li1EffLNS1K_9ScaleType4KindE0ELNS_15FloatRoundStyleE2ESJ_EENS1_15EpilogueDefaultEEEEEvvEEEEvNT_6ParamsE:
	.zero		1664


//--------------------- SYMBOLS --------------------------

	.type		.nv.reservedSmem.offset0,@object
	.size		.nv.reservedSmem.offset0,0x4
